//
// Generated by NVIDIA NVVM Compiler
//
// Compiler Build ID: CL-36424714
// Cuda compilation tools, release 13.0, V13.0.88
// Based on NVVM 20.0.0
//

.version 9.0
.target sm_100
.address_size 64

	// .globl	_Z17convolutionSimplePKfPfS0_ii
.extern .shared .align 16 .b8 tile[];

.visible .entry _Z17convolutionSimplePKfPfS0_ii(
	.param .u64 .ptr .align 1 _Z17convolutionSimplePKfPfS0_ii_param_0,
	.param .u64 .ptr .align 1 _Z17convolutionSimplePKfPfS0_ii_param_1,
	.param .u64 .ptr .align 1 _Z17convolutionSimplePKfPfS0_ii_param_2,
	.param .u32 _Z17convolutionSimplePKfPfS0_ii_param_3,
	.param .u32 _Z17convolutionSimplePKfPfS0_ii_param_4
)
{
	.reg .pred 	%p<81>;
	.reg .b32 	%r<29>;
	.reg .b32 	%f<127>;
	.reg .b64 	%rd<40>;

	ld.param.u64 	%rd10, [_Z17convolutionSimplePKfPfS0_ii_param_0];
	ld.param.u64 	%rd9, [_Z17convolutionSimplePKfPfS0_ii_param_1];
	ld.param.u64 	%rd11, [_Z17convolutionSimplePKfPfS0_ii_param_2];
	ld.param.u32 	%r11, [_Z17convolutionSimplePKfPfS0_ii_param_3];
	ld.param.u32 	%r12, [_Z17convolutionSimplePKfPfS0_ii_param_4];
	cvta.to.global.u64 	%rd1, %rd11;
	cvta.to.global.u64 	%rd2, %rd10;
	mov.u32 	%r13, %ctaid.x;
	mov.u32 	%r14, %ntid.x;
	mov.u32 	%r15, %tid.x;
	mad.lo.s32 	%r1, %r13, %r14, %r15;
	mov.u32 	%r16, %ctaid.y;
	mov.u32 	%r17, %ntid.y;
	mov.u32 	%r18, %tid.y;
	mad.lo.s32 	%r2, %r16, %r17, %r18;
	setp.ge.s32 	%p6, %r2, %r12;
	setp.ge.s32 	%p7, %r1, %r11;
	or.pred  	%p8, %p7, %p6;
	@%p8 bra 	$L__BB0_52;
	add.s32 	%r19, %r2, -2;
	setp.gt.u32 	%p9, %r2, 1;
	setp.lt.s32 	%p10, %r19, %r12;
	and.pred  	%p1, %p9, %p10;
	mul.lo.s32 	%r3, %r19, %r11;
	add.s32 	%r20, %r1, -2;
	setp.gt.s32 	%p11, %r1, 1;
	setp.lt.s32 	%p12, %r20, %r11;
	and.pred  	%p2, %p11, %p12;
	and.pred  	%p14, %p1, %p2;
	cvt.s64.s32 	%rd12, %r3;
	cvt.s64.s32 	%rd3, %r1;
	add.s64 	%rd13, %rd3, %rd12;
	shl.b64 	%rd14, %rd13, 2;
	add.s64 	%rd4, %rd2, %rd14;
	mov.f32 	%f103, 0f00000000;
	not.pred 	%p15, %p14;
	@%p15 bra 	$L__BB0_3;
	ld.global.f32 	%f52, [%rd4+-8];
	ld.global.f32 	%f53, [%rd1];
	fma.rn.f32 	%f103, %f52, %f53, 0f00000000;
$L__BB0_3:
	setp.gt.s32 	%p16, %r1, 0;
	setp.le.s32 	%p17, %r1, %r11;
	and.pred  	%p3, %p16, %p17;
	and.pred  	%p18, %p1, %p3;
	not.pred 	%p19, %p18;
	@%p19 bra 	$L__BB0_5;
	ld.global.f32 	%f54, [%rd4+-4];
	ld.global.f32 	%f55, [%rd1+4];
	fma.rn.f32 	%f103, %f54, %f55, %f103;
$L__BB0_5:
	setp.lt.s32 	%p20, %r1, 0;
	not.pred 	%p21, %p1;
	or.pred  	%p22, %p21, %p20;
	@%p22 bra 	$L__BB0_7;
	add.s32 	%r21, %r1, %r3;
	mul.wide.s32 	%rd15, %r21, 4;
	add.s64 	%rd16, %rd2, %rd15;
	ld.global.f32 	%f56, [%rd16];
	ld.global.f32 	%f57, [%rd1+8];
	fma.rn.f32 	%f103, %f56, %f57, %f103;
$L__BB0_7:
	add.s32 	%r22, %r1, 1;
	setp.gt.s32 	%p23, %r1, -2;
	setp.lt.s32 	%p24, %r22, %r11;
	and.pred  	%p4, %p23, %p24;
	and.pred  	%p25, %p1, %p4;
	not.pred 	%p26, %p25;
	@%p26 bra 	$L__BB0_9;
	ld.global.f32 	%f58, [%rd4+4];
	ld.global.f32 	%f59, [%rd1+12];
	fma.rn.f32 	%f103, %f58, %f59, %f103;
$L__BB0_9:
	add.s32 	%r23, %r1, 2;
	setp.gt.s32 	%p27, %r1, -3;
	setp.lt.s32 	%p28, %r23, %r11;
	and.pred  	%p5, %p27, %p28;
	and.pred  	%p29, %p1, %p5;
	not.pred 	%p30, %p29;
	@%p30 bra 	$L__BB0_11;
	ld.global.f32 	%f60, [%rd4+8];
	ld.global.f32 	%f61, [%rd1+16];
	fma.rn.f32 	%f103, %f60, %f61, %f103;
$L__BB0_11:
	add.s32 	%r4, %r2, -1;
	setp.ge.u32 	%p31, %r4, %r12;
	add.s32 	%r5, %r3, %r11;
	not.pred 	%p32, %p2;
	cvt.s64.s32 	%rd17, %r5;
	add.s64 	%rd18, %rd3, %rd17;
	shl.b64 	%rd19, %rd18, 2;
	add.s64 	%rd5, %rd2, %rd19;
	or.pred  	%p33, %p31, %p32;
	@%p33 bra 	$L__BB0_13;
	ld.global.f32 	%f62, [%rd5+-8];
	ld.global.f32 	%f63, [%rd1+20];
	fma.rn.f32 	%f103, %f62, %f63, %f103;
$L__BB0_13:
	setp.ge.u32 	%p34, %r4, %r12;
	not.pred 	%p35, %p3;
	or.pred  	%p36, %p34, %p35;
	@%p36 bra 	$L__BB0_15;
	ld.global.f32 	%f64, [%rd5+-4];
	ld.global.f32 	%f65, [%rd1+24];
	fma.rn.f32 	%f103, %f64, %f65, %f103;
$L__BB0_15:
	setp.ge.u32 	%p37, %r4, %r12;
	setp.lt.s32 	%p38, %r1, 0;
	or.pred  	%p39, %p37, %p38;
	@%p39 bra 	$L__BB0_17;
	add.s32 	%r24, %r1, %r5;
	mul.wide.s32 	%rd20, %r24, 4;
	add.s64 	%rd21, %rd2, %rd20;
	ld.global.f32 	%f66, [%rd21];
	ld.global.f32 	%f67, [%rd1+28];
	fma.rn.f32 	%f103, %f66, %f67, %f103;
$L__BB0_17:
	setp.ge.u32 	%p40, %r4, %r12;
	not.pred 	%p41, %p4;
	or.pred  	%p42, %p40, %p41;
	@%p42 bra 	$L__BB0_19;
	ld.global.f32 	%f68, [%rd5+4];
	ld.global.f32 	%f69, [%rd1+32];
	fma.rn.f32 	%f103, %f68, %f69, %f103;
$L__BB0_19:
	setp.ge.u32 	%p43, %r4, %r12;
	not.pred 	%p44, %p5;
	or.pred  	%p45, %p43, %p44;
	@%p45 bra 	$L__BB0_21;
	ld.global.f32 	%f70, [%rd5+8];
	ld.global.f32 	%f71, [%rd1+36];
	fma.rn.f32 	%f103, %f70, %f71, %f103;
$L__BB0_21:
	add.s32 	%r6, %r5, %r11;
	cvt.s64.s32 	%rd22, %r6;
	add.s64 	%rd23, %rd3, %rd22;
	shl.b64 	%rd24, %rd23, 2;
	add.s64 	%rd6, %rd2, %rd24;
	not.pred 	%p46, %p2;
	@%p46 bra 	$L__BB0_23;
	ld.global.f32 	%f72, [%rd6+-8];
	ld.global.f32 	%f73, [%rd1+40];
	fma.rn.f32 	%f103, %f72, %f73, %f103;
$L__BB0_23:
	not.pred 	%p47, %p3;
	@%p47 bra 	$L__BB0_25;
	ld.global.f32 	%f74, [%rd6+-4];
	ld.global.f32 	%f75, [%rd1+44];
	fma.rn.f32 	%f103, %f74, %f75, %f103;
$L__BB0_25:
	setp.lt.s32 	%p48, %r1, 0;
	@%p48 bra 	$L__BB0_27;
	add.s32 	%r25, %r1, %r6;
	mul.wide.s32 	%rd25, %r25, 4;
	add.s64 	%rd26, %rd2, %rd25;
	ld.global.f32 	%f76, [%rd26];
	ld.global.f32 	%f77, [%rd1+48];
	fma.rn.f32 	%f103, %f76, %f77, %f103;
$L__BB0_27:
	not.pred 	%p49, %p4;
	@%p49 bra 	$L__BB0_29;
	ld.global.f32 	%f78, [%rd6+4];
	ld.global.f32 	%f79, [%rd1+52];
	fma.rn.f32 	%f103, %f78, %f79, %f103;
$L__BB0_29:
	@%p44 bra 	$L__BB0_31;
	ld.global.f32 	%f80, [%rd6+8];
	ld.global.f32 	%f81, [%rd1+56];
	fma.rn.f32 	%f103, %f80, %f81, %f103;
$L__BB0_31:
	add.s32 	%r7, %r2, 1;
	setp.ge.u32 	%p51, %r7, %r12;
	add.s32 	%r8, %r6, %r11;
	not.pred 	%p52, %p2;
	cvt.s64.s32 	%rd27, %r8;
	add.s64 	%rd28, %rd3, %rd27;
	shl.b64 	%rd29, %rd28, 2;
	add.s64 	%rd7, %rd2, %rd29;
	or.pred  	%p53, %p51, %p52;
	@%p53 bra 	$L__BB0_33;
	ld.global.f32 	%f82, [%rd7+-8];
	ld.global.f32 	%f83, [%rd1+60];
	fma.rn.f32 	%f103, %f82, %f83, %f103;
$L__BB0_33:
	setp.ge.u32 	%p54, %r7, %r12;
	not.pred 	%p55, %p3;
	or.pred  	%p56, %p54, %p55;
	@%p56 bra 	$L__BB0_35;
	ld.global.f32 	%f84, [%rd7+-4];
	ld.global.f32 	%f85, [%rd1+64];
	fma.rn.f32 	%f103, %f84, %f85, %f103;
$L__BB0_35:
	setp.ge.u32 	%p57, %r7, %r12;
	setp.lt.s32 	%p58, %r1, 0;
	or.pred  	%p59, %p57, %p58;
	@%p59 bra 	$L__BB0_37;
	add.s32 	%r26, %r1, %r8;
	mul.wide.s32 	%rd30, %r26, 4;
	add.s64 	%rd31, %rd2, %rd30;
	ld.global.f32 	%f86, [%rd31];
	ld.global.f32 	%f87, [%rd1+68];
	fma.rn.f32 	%f103, %f86, %f87, %f103;
$L__BB0_37:
	setp.ge.u32 	%p60, %r7, %r12;
	not.pred 	%p61, %p4;
	or.pred  	%p62, %p60, %p61;
	@%p62 bra 	$L__BB0_39;
	ld.global.f32 	%f88, [%rd7+4];
	ld.global.f32 	%f89, [%rd1+72];
	fma.rn.f32 	%f103, %f88, %f89, %f103;
$L__BB0_39:
	setp.ge.u32 	%p63, %r7, %r12;
	not.pred 	%p64, %p5;
	or.pred  	%p65, %p63, %p64;
	@%p65 bra 	$L__BB0_41;
	ld.global.f32 	%f90, [%rd7+8];
	ld.global.f32 	%f91, [%rd1+76];
	fma.rn.f32 	%f103, %f90, %f91, %f103;
$L__BB0_41:
	add.s32 	%r9, %r2, 2;
	setp.ge.u32 	%p66, %r9, %r12;
	add.s32 	%r10, %r8, %r11;
	not.pred 	%p67, %p2;
	cvt.s64.s32 	%rd32, %r10;
	add.s64 	%rd33, %rd3, %rd32;
	shl.b64 	%rd34, %rd33, 2;
	add.s64 	%rd8, %rd2, %rd34;
	or.pred  	%p68, %p66, %p67;
	@%p68 bra 	$L__BB0_43;
	ld.global.f32 	%f92, [%rd8+-8];
	ld.global.f32 	%f93, [%rd1+80];
	fma.rn.f32 	%f103, %f92, %f93, %f103;
$L__BB0_43:
	setp.ge.u32 	%p69, %r9, %r12;
	not.pred 	%p70, %p3;
	or.pred  	%p71, %p69, %p70;
	@%p71 bra 	$L__BB0_45;
	ld.global.f32 	%f94, [%rd8+-4];
	ld.global.f32 	%f95, [%rd1+84];
	fma.rn.f32 	%f103, %f94, %f95, %f103;
$L__BB0_45:
	setp.ge.u32 	%p72, %r9, %r12;
	setp.lt.s32 	%p73, %r1, 0;
	or.pred  	%p74, %p72, %p73;
	@%p74 bra 	$L__BB0_47;
	add.s32 	%r27, %r1, %r10;
	mul.wide.s32 	%rd35, %r27, 4;
	add.s64 	%rd36, %rd2, %rd35;
	ld.global.f32 	%f96, [%rd36];
	ld.global.f32 	%f97, [%rd1+88];
	fma.rn.f32 	%f103, %f96, %f97, %f103;
$L__BB0_47:
	setp.ge.u32 	%p75, %r9, %r12;
	not.pred 	%p76, %p4;
	or.pred  	%p77, %p75, %p76;
	@%p77 bra 	$L__BB0_49;
	ld.global.f32 	%f98, [%rd8+4];
	ld.global.f32 	%f99, [%rd1+92];
	fma.rn.f32 	%f103, %f98, %f99, %f103;
$L__BB0_49:
	setp.ge.u32 	%p78, %r9, %r12;
	or.pred  	%p80, %p78, %p64;
	@%p80 bra 	$L__BB0_51;
	ld.global.f32 	%f100, [%rd8+8];
	ld.global.f32 	%f101, [%rd1+96];
	fma.rn.f32 	%f103, %f100, %f101, %f103;
$L__BB0_51:
	add.s32 	%r28, %r6, %r1;
	cvta.to.global.u64 	%rd37, %rd9;
	mul.wide.s32 	%rd38, %r28, 4;
	add.s64 	%rd39, %rd37, %rd38;
	st.global.f32 	[%rd39], %f103;
$L__BB0_52:
	ret;

}
	// .globl	_Z17convolutionSharedPKfPfS0_ii
.visible .entry _Z17convolutionSharedPKfPfS0_ii(
	.param .u64 .ptr .align 1 _Z17convolutionSharedPKfPfS0_ii_param_0,
	.param .u64 .ptr .align 1 _Z17convolutionSharedPKfPfS0_ii_param_1,
	.param .u64 .ptr .align 1 _Z17convolutionSharedPKfPfS0_ii_param_2,
	.param .u32 _Z17convolutionSharedPKfPfS0_ii_param_3,
	.param .u32 _Z17convolutionSharedPKfPfS0_ii_param_4
)
{
	.reg .pred 	%p<16>;
	.reg .b32 	%r<51>;
	.reg .b32 	%f<80>;
	.reg .b64 	%rd<11>;

	ld.param.u64 	%rd3, [_Z17convolutionSharedPKfPfS0_ii_param_0];
	ld.param.u64 	%rd4, [_Z17convolutionSharedPKfPfS0_ii_param_1];
	ld.param.u64 	%rd5, [_Z17convolutionSharedPKfPfS0_ii_param_2];
	ld.param.u32 	%r27, [_Z17convolutionSharedPKfPfS0_ii_param_3];
	ld.param.u32 	%r28, [_Z17convolutionSharedPKfPfS0_ii_param_4];
	mov.u32 	%r1, %ntid.x;
	mov.u32 	%r2, %ntid.y;
	add.s32 	%r3, %r1, 4;
	add.s32 	%r29, %r2, 4;
	mov.u32 	%r30, %ctaid.x;
	mov.u32 	%r4, %tid.x;
	mad.lo.s32 	%r5, %r30, %r1, %r4;
	mov.u32 	%r31, %ctaid.y;
	mul.lo.s32 	%r6, %r31, %r2;
	mov.u32 	%r7, %tid.y;
	add.s32 	%r8, %r6, %r7;
	setp.ge.u32 	%p2, %r7, %r29;
	@%p2 bra 	$L__BB1_8;
	sub.s32 	%r9, %r4, %r1;
	shl.b32 	%r32, %r4, 2;
	mov.u32 	%r33, tile;
	add.s32 	%r10, %r33, %r32;
	shl.b32 	%r11, %r3, 2;
	shl.b32 	%r12, %r1, 2;
	add.s32 	%r13, %r5, -2;
	add.s32 	%r14, %r6, -2;
	cvta.to.global.u64 	%rd1, %rd3;
	mov.u32 	%r46, %r7;
$L__BB1_2:
	setp.ge.u32 	%p3, %r4, %r3;
	@%p3 bra 	$L__BB1_7;
	add.s32 	%r34, %r14, %r46;
	setp.gt.s32 	%p4, %r34, -1;
	setp.lt.s32 	%p5, %r34, %r28;
	and.pred  	%p1, %p4, %p5;
	mad.lo.s32 	%r49, %r11, %r46, %r10;
	mad.lo.s32 	%r48, %r34, %r27, %r13;
	mov.u32 	%r47, %r5;
	mov.u32 	%r50, %r9;
$L__BB1_4:
	mul.wide.s32 	%rd6, %r48, 4;
	add.s64 	%rd2, %rd1, %rd6;
	add.s32 	%r35, %r47, -2;
	setp.gt.s32 	%p6, %r35, -1;
	setp.lt.s32 	%p7, %r35, %r27;
	and.pred  	%p8, %p6, %p7;
	and.pred  	%p9, %p1, %p8;
	mov.f32 	%f79, 0f00000000;
	not.pred 	%p10, %p9;
	@%p10 bra 	$L__BB1_6;
	ld.global.f32 	%f79, [%rd2];
$L__BB1_6:
	st.shared.f32 	[%r49], %f79;
	add.s32 	%r50, %r50, %r1;
	add.s32 	%r49, %r49, %r12;
	add.s32 	%r48, %r48, %r1;
	add.s32 	%r47, %r47, %r1;
	setp.lt.u32 	%p11, %r50, 4;
	@%p11 bra 	$L__BB1_4;
$L__BB1_7:
	add.s32 	%r26, %r46, %r2;
	setp.lt.u32 	%p12, %r46, 4;
	mov.u32 	%r46, %r26;
	@%p12 bra 	$L__BB1_2;
$L__BB1_8:
	bar.sync 	0;
	setp.ge.s32 	%p13, %r8, %r28;
	setp.ge.s32 	%p14, %r5, %r27;
	or.pred  	%p15, %p14, %p13;
	@%p15 bra 	$L__BB1_10;
	cvta.to.global.u64 	%rd7, %rd5;
	mad.lo.s32 	%r36, %r7, %r3, %r4;
	shl.b32 	%r37, %r36, 2;
	mov.u32 	%r38, tile;
	add.s32 	%r39, %r38, %r37;
	ld.shared.f32 	%f4, [%r39];
	ld.global.f32 	%f5, [%rd7];
	fma.rn.f32 	%f6, %f4, %f5, 0f00000000;
	ld.shared.f32 	%f7, [%r39+4];
	ld.global.f32 	%f8, [%rd7+4];
	fma.rn.f32 	%f9, %f7, %f8, %f6;
	ld.shared.f32 	%f10, [%r39+8];
	ld.global.f32 	%f11, [%rd7+8];
	fma.rn.f32 	%f12, %f10, %f11, %f9;
	ld.shared.f32 	%f13, [%r39+12];
	ld.global.f32 	%f14, [%rd7+12];
	fma.rn.f32 	%f15, %f13, %f14, %f12;
	ld.shared.f32 	%f16, [%r39+16];
	ld.global.f32 	%f17, [%rd7+16];
	fma.rn.f32 	%f18, %f16, %f17, %f15;
	shl.b32 	%r40, %r3, 2;
	add.s32 	%r41, %r39, %r40;
	ld.shared.f32 	%f19, [%r41];
	ld.global.f32 	%f20, [%rd7+20];
	fma.rn.f32 	%f21, %f19, %f20, %f18;
	ld.shared.f32 	%f22, [%r41+4];
	ld.global.f32 	%f23, [%rd7+24];
	fma.rn.f32 	%f24, %f22, %f23, %f21;
	ld.shared.f32 	%f25, [%r41+8];
	ld.global.f32 	%f26, [%rd7+28];
	fma.rn.f32 	%f27, %f25, %f26, %f24;
	ld.shared.f32 	%f28, [%r41+12];
	ld.global.f32 	%f29, [%rd7+32];
	fma.rn.f32 	%f30, %f28, %f29, %f27;
	ld.shared.f32 	%f31, [%r41+16];
	ld.global.f32 	%f32, [%rd7+36];
	fma.rn.f32 	%f33, %f31, %f32, %f30;
	add.s32 	%r42, %r41, %r40;
	ld.shared.f32 	%f34, [%r42];
	ld.global.f32 	%f35, [%rd7+40];
	fma.rn.f32 	%f36, %f34, %f35, %f33;
	ld.shared.f32 	%f37, [%r42+4];
	ld.global.f32 	%f38, [%rd7+44];
	fma.rn.f32 	%f39, %f37, %f38, %f36;
	ld.shared.f32 	%f40, [%r42+8];
	ld.global.f32 	%f41, [%rd7+48];
	fma.rn.f32 	%f42, %f40, %f41, %f39;
	ld.shared.f32 	%f43, [%r42+12];
	ld.global.f32 	%f44, [%rd7+52];
	fma.rn.f32 	%f45, %f43, %f44, %f42;
	ld.shared.f32 	%f46, [%r42+16];
	ld.global.f32 	%f47, [%rd7+56];
	fma.rn.f32 	%f48, %f46, %f47, %f45;
	add.s32 	%r43, %r42, %r40;
	ld.shared.f32 	%f49, [%r43];
	ld.global.f32 	%f50, [%rd7+60];
	fma.rn.f32 	%f51, %f49, %f50, %f48;
	ld.shared.f32 	%f52, [%r43+4];
	ld.global.f32 	%f53, [%rd7+64];
	fma.rn.f32 	%f54, %f52, %f53, %f51;
	ld.shared.f32 	%f55, [%r43+8];
	ld.global.f32 	%f56, [%rd7+68];
	fma.rn.f32 	%f57, %f55, %f56, %f54;
	ld.shared.f32 	%f58, [%r43+12];
	ld.global.f32 	%f59, [%rd7+72];
	fma.rn.f32 	%f60, %f58, %f59, %f57;
	ld.shared.f32 	%f61, [%r43+16];
	ld.global.f32 	%f62, [%rd7+76];
	fma.rn.f32 	%f63, %f61, %f62, %f60;
	add.s32 	%r44, %r43, %r40;
	ld.shared.f32 	%f64, [%r44];
	ld.global.f32 	%f65, [%rd7+80];
	fma.rn.f32 	%f66, %f64, %f65, %f63;
	ld.shared.f32 	%f67, [%r44+4];
	ld.global.f32 	%f68, [%rd7+84];
	fma.rn.f32 	%f69, %f67, %f68, %f66;
	ld.shared.f32 	%f70, [%r44+8];
	ld.global.f32 	%f71, [%rd7+88];
	fma.rn.f32 	%f72, %f70, %f71, %f69;
	ld.shared.f32 	%f73, [%r44+12];
	ld.global.f32 	%f74, [%rd7+92];
	fma.rn.f32 	%f75, %f73, %f74, %f72;
	ld.shared.f32 	%f76, [%r44+16];
	ld.global.f32 	%f77, [%rd7+96];
	fma.rn.f32 	%f78, %f76, %f77, %f75;
	mad.lo.s32 	%r45, %r27, %r8, %r5;
	cvta.to.global.u64 	%rd8, %rd4;
	mul.wide.s32 	%rd9, %r45, 4;
	add.s64 	%rd10, %rd8, %rd9;
	st.global.f32 	[%rd10], %f78;
$L__BB1_10:
	ret;

}


// ===== COMPILED SASS (sm_100) =====

	.target	sm_100

	.elftype	@"ET_EXEC"


//--------------------- .note.nv.tkinfo           --------------------------
	.section	.note.nv.tkinfo,"",@"SHT_NOTE"
	.sectionflags	@"SHF_NOTE_NV_TKINFO"
	.tkinfo
        /*0018*/ 	.word	0x00000002
        /*0030*/ 	.string	""
        /*0030*/ 	.string	"ptxas"
        /*0030*/ 	.string	"Cuda compilation tools, release 13.0, V13.0.88"
        /*0030*/ 	.string	"Build cuda_13.0.r13.0/compiler.36424714_0"
        /*0030*/ 	.string	"-arch sm_100 -m 64 "



//--------------------- .note.nv.cuinfo           --------------------------
	.section	.note.nv.cuinfo,"",@"SHT_NOTE"
	.sectionflags	@"SHF_NOTE_NV_CUINFO"
        /*0018*/ 	.short	0x0002
        /*001a*/ 	.short	0x0064
        /*001c*/ 	.short	0x0082
	.zero		2


//--------------------- .nv.info                  --------------------------
	.section	.nv.info,"",@"SHT_CUDA_INFO"
	.align	4


	//----- nvinfo : EIATTR_REGCOUNT
	.align		4
        /*0000*/ 	.byte	0x04, 0x2f
        /*0002*/ 	.short	(.L_1 - .L_0)
	.align		4
.L_0:
        /*0004*/ 	.word	index@(_Z17convolutionSimplePKfPfS0_ii)
        /*0008*/ 	.word	0x00000020


	//----- nvinfo : EIATTR_FRAME_SIZE
	.align		4
.L_1:
        /*000c*/ 	.byte	0x04, 0x11
        /*000e*/ 	.short	(.L_3 - .L_2)
	.align		4
.L_2:
        /*0010*/ 	.word	index@(_Z17convolutionSimplePKfPfS0_ii)
        /*0014*/ 	.word	0x00000000


	//----- nvinfo : EIATTR_REGCOUNT
	.align		4
.L_3:
        /*0018*/ 	.byte	0x04, 0x2f
        /*001a*/ 	.short	(.L_5 - .L_4)
	.align		4
.L_4:
        /*001c*/ 	.word	index@(_Z17convolutionSharedPKfPfS0_ii)
        /*0020*/ 	.word	0x00000020


	//----- nvinfo : EIATTR_FRAME_SIZE
	.align		4
.L_5:
        /*0024*/ 	.byte	0x04, 0x11
        /*0026*/ 	.short	(.L_7 - .L_6)
	.align		4
.L_6:
        /*0028*/ 	.word	index@(_Z17convolutionSharedPKfPfS0_ii)
        /*002c*/ 	.word	0x00000000


	//----- nvinfo : EIATTR_MIN_STACK_SIZE
	.align		4
.L_7:
        /*0030*/ 	.byte	0x04, 0x12
        /*0032*/ 	.short	(.L_9 - .L_8)
	.align		4
.L_8:
        /*0034*/ 	.word	index@(_Z17convolutionSharedPKfPfS0_ii)
        /*0038*/ 	.word	0x00000000


	//----- nvinfo : EIATTR_MIN_STACK_SIZE
	.align		4
.L_9:
        /*003c*/ 	.byte	0x04, 0x12
        /*003e*/ 	.short	(.L_11 - .L_10)
	.align		4
.L_10:
        /*0040*/ 	.word	index@(_Z17convolutionSimplePKfPfS0_ii)
        /*0044*/ 	.word	0x00000000
.L_11:


//--------------------- .nv.compat                --------------------------
	.section	.nv.compat,"",@"SHT_CUDA_COMPAT_INFO"
	.align	4
        /*0000*/ 	.byte	0x02, 0x09, 0x00, 0x00, 0x02, 0x02, 0x01, 0x00, 0x02, 0x05, 0x05, 0x00, 0x03, 0x07, 0x01, 0x01
        /*0010*/ 	.byte	0x02, 0x03, 0x00, 0x00, 0x02, 0x06, 0x01, 0x00, 0x04, 0x0b, 0x08, 0x00, 0x09, 0x00, 0x00, 0x00
        /*0020*/ 	.byte	0x00, 0x00, 0x00, 0x00


//--------------------- .nv.info._Z17convolutionSharedPKfPfS0_ii --------------------------
	.section	.nv.info._Z17convolutionSharedPKfPfS0_ii,"",@"SHT_CUDA_INFO"
	.sectionflags	@""
	.align	4


	//----- nvinfo : EIATTR_CUDA_API_VERSION
	.align		4
        /*0000*/ 	.byte	0x04, 0x37
        /*0002*/ 	.short	(.L_13 - .L_12)
.L_12:
        /*0004*/ 	.word	0x00000082


	//----- nvinfo : EIATTR_KPARAM_INFO
	.align		4
.L_13:
        /*0008*/ 	.byte	0x04, 0x17
        /*000a*/ 	.short	(.L_15 - .L_14)
.L_14:
        /*000c*/ 	.word	0x00000000
        /*0010*/ 	.short	0x0004
        /*0012*/ 	.short	0x001c
        /*0014*/ 	.byte	0x00, 0xf0, 0x11, 0x00


	//----- nvinfo : EIATTR_KPARAM_INFO
	.align		4
.L_15:
        /*0018*/ 	.byte	0x04, 0x17
        /*001a*/ 	.short	(.L_17 - .L_16)
.L_16:
        /*001c*/ 	.word	0x00000000
        /*0020*/ 	.short	0x0003
        /*0022*/ 	.short	0x0018
        /*0024*/ 	.byte	0x00, 0xf0, 0x11, 0x00


	//----- nvinfo : EIATTR_KPARAM_INFO
	.align		4
.L_17:
        /*0028*/ 	.byte	0x04, 0x17
        /*002a*/ 	.short	(.L_19 - .L_18)
.L_18:
        /*002c*/ 	.word	0x00000000
        /*0030*/ 	.short	0x0002
        /*0032*/ 	.short	0x0010
        /*0034*/ 	.byte	0x00, 0xf5, 0x21, 0x00


	//----- nvinfo : EIATTR_KPARAM_INFO
	.align		4
.L_19:
        /*0038*/ 	.byte	0x04, 0x17
        /*003a*/ 	.short	(.L_21 - .L_20)
.L_20:
        /*003c*/ 	.word	0x00000000
        /*0040*/ 	.short	0x0001
        /*0042*/ 	.short	0x0008
        /*0044*/ 	.byte	0x00, 0xf5, 0x21, 0x00


	//----- nvinfo : EIATTR_KPARAM_INFO
	.align		4
.L_21:
        /*0048*/ 	.byte	0x04, 0x17
        /*004a*/ 	.short	(.L_23 - .L_22)
.L_22:
        /*004c*/ 	.word	0x00000000
        /*0050*/ 	.short	0x0000
        /*0052*/ 	.short	0x0000
        /*0054*/ 	.byte	0x00, 0xf5, 0x21, 0x00


	//----- nvinfo : EIATTR_SPARSE_MMA_MASK
	.align		4
.L_23:
        /*0058*/ 	.byte	0x03, 0x50
        /*005a*/ 	.short	0x0000


	//----- nvinfo : EIATTR_MAXREG_COUNT
	.align		4
        /*005c*/ 	.byte	0x03, 0x1b
        /*005e*/ 	.short	0x00ff


	//----- nvinfo : EIATTR_NUM_BARRIERS
	.align		4
        /*0060*/ 	.byte	0x02, 0x4c
        /*0062*/ 	.byte	0x01
	.zero		1


	//----- nvinfo : EIATTR_MERCURY_ISA_VERSION
	.align		4
        /*0064*/ 	.byte	0x03, 0x5f
        /*0066*/ 	.short	0x0101


	//----- nvinfo : EIATTR_VRC_CTA_INIT_COUNT
	.align		4
        /*0068*/ 	.byte	0x02, 0x4a
	.zero		1
	.zero		1


	//----- nvinfo : EIATTR_EXIT_INSTR_OFFSETS
	.align		4
        /*006c*/ 	.byte	0x04, 0x1c
        /*006e*/ 	.short	(.L_25 - .L_24)


	//   ....[0]....
.L_24:
        /*0070*/ 	.word	0x000003e0


	//   ....[1]....
        /*0074*/ 	.word	0x000009b0


	//----- nvinfo : EIATTR_CRS_STACK_SIZE
	.align		4
.L_25:
        /*0078*/ 	.byte	0x04, 0x1e
        /*007a*/ 	.short	(.L_27 - .L_26)
.L_26:
        /*007c*/ 	.word	0x00000000


	//----- nvinfo : EIATTR_CBANK_PARAM_SIZE
	.align		4
.L_27:
        /*0080*/ 	.byte	0x03, 0x19
        /*0082*/ 	.short	0x0020


	//----- nvinfo : EIATTR_PARAM_CBANK
	.align		4
        /*0084*/ 	.byte	0x04, 0x0a
        /*0086*/ 	.short	(.L_29 - .L_28)
	.align		4
.L_28:
        /*0088*/ 	.word	index@(.nv.constant0._Z17convolutionSharedPKfPfS0_ii)
        /*008c*/ 	.short	0x0380
        /*008e*/ 	.short	0x0020


	//----- nvinfo : EIATTR_SW_WAR
	.align		4
.L_29:
        /*0090*/ 	.byte	0x04, 0x36
        /*0092*/ 	.short	(.L_31 - .L_30)
.L_30:
        /*0094*/ 	.word	0x00000008
.L_31:


//--------------------- .nv.info._Z17convolutionSimplePKfPfS0_ii --------------------------
	.section	.nv.info._Z17convolutionSimplePKfPfS0_ii,"",@"SHT_CUDA_INFO"
	.sectionflags	@""
	.align	4


	//----- nvinfo : EIATTR_CUDA_API_VERSION
	.align		4
        /*0000*/ 	.byte	0x04, 0x37
        /*0002*/ 	.short	(.L_33 - .L_32)
.L_32:
        /*0004*/ 	.word	0x00000082


	//----- nvinfo : EIATTR_KPARAM_INFO
	.align		4
.L_33:
        /*0008*/ 	.byte	0x04, 0x17
        /*000a*/ 	.short	(.L_35 - .L_34)
.L_34:
        /*000c*/ 	.word	0x00000000
        /*0010*/ 	.short	0x0004
        /*0012*/ 	.short	0x001c
        /*0014*/ 	.byte	0x00, 0xf0, 0x11, 0x00


	//----- nvinfo : EIATTR_KPARAM_INFO
	.align		4
.L_35:
        /*0018*/ 	.byte	0x04, 0x17
        /*001a*/ 	.short	(.L_37 - .L_36)
.L_36:
        /*001c*/ 	.word	0x00000000
        /*0020*/ 	.short	0x0003
        /*0022*/ 	.short	0x0018
        /*0024*/ 	.byte	0x00, 0xf0, 0x11, 0x00


	//----- nvinfo : EIATTR_KPARAM_INFO
	.align		4
.L_37:
        /*0028*/ 	.byte	0x04, 0x17
        /*002a*/ 	.short	(.L_39 - .L_38)
.L_38:
        /*002c*/ 	.word	0x00000000
        /*0030*/ 	.short	0x0002
        /*0032*/ 	.short	0x0010
        /*0034*/ 	.byte	0x00, 0xf5, 0x21, 0x00


	//----- nvinfo : EIATTR_KPARAM_INFO
	.align		4
.L_39:
        /*0038*/ 	.byte	0x04, 0x17
        /*003a*/ 	.short	(.L_41 - .L_40)
.L_40:
        /*003c*/ 	.word	0x00000000
        /*0040*/ 	.short	0x0001
        /*0042*/ 	.short	0x0008
        /*0044*/ 	.byte	0x00, 0xf5, 0x21, 0x00


	//----- nvinfo : EIATTR_KPARAM_INFO
	.align		4
.L_41:
        /*0048*/ 	.byte	0x04, 0x17
        /*004a*/ 	.short	(.L_43 - .L_42)
.L_42:
        /*004c*/ 	.word	0x00000000
        /*0050*/ 	.short	0x0000
        /*0052*/ 	.short	0x0000
        /*0054*/ 	.byte	0x00, 0xf5, 0x21, 0x00


	//----- nvinfo : EIATTR_SPARSE_MMA_MASK
	.align		4
.L_43:
        /*0058*/ 	.byte	0x03, 0x50
        /*005a*/ 	.short	0x0000


	//----- nvinfo : EIATTR_MAXREG_COUNT
	.align		4
        /*005c*/ 	.byte	0x03, 0x1b
        /*005e*/ 	.short	0x00ff


	//----- nvinfo : EIATTR_MERCURY_ISA_VERSION
	.align		4
        /*0060*/ 	.byte	0x03, 0x5f
        /*0062*/ 	.short	0x0101


	//----- nvinfo : EIATTR_VRC_CTA_INIT_COUNT
	.align		4
        /*0064*/ 	.byte	0x02, 0x4a
	.zero		1
	.zero		1


	//----- nvinfo : EIATTR_EXIT_INSTR_OFFSETS
	.align		4
        /*0068*/ 	.byte	0x04, 0x1c
        /*006a*/ 	.short	(.L_45 - .L_44)


	//   ....[0]....
.L_44:
        /*006c*/ 	.word	0x000000c0


	//   ....[1]....
        /*0070*/ 	.word	0x00000c60


	//----- nvinfo : EIATTR_CBANK_PARAM_SIZE
	.align		4
.L_45:
        /*0074*/ 	.byte	0x03, 0x19
        /*0076*/ 	.short	0x0020


	//----- nvinfo : EIATTR_PARAM_CBANK
	.align		4
        /*0078*/ 	.byte	0x04, 0x0a
        /*007a*/ 	.short	(.L_47 - .L_46)
	.align		4
.L_46:
        /*007c*/ 	.word	index@(.nv.constant0._Z17convolutionSimplePKfPfS0_ii)
        /*0080*/ 	.short	0x0380
        /*0082*/ 	.short	0x0020


	//----- nvinfo : EIATTR_SW_WAR
	.align		4
.L_47:
        /*0084*/ 	.byte	0x04, 0x36
        /*0086*/ 	.short	(.L_49 - .L_48)
.L_48:
        /*0088*/ 	.word	0x00000008
.L_49:


//--------------------- .nv.callgraph             --------------------------
	.section	.nv.callgraph,"",@"SHT_CUDA_CALLGRAPH"
	.align	4
	.sectionentsize	8
	.align		4
        /*0000*/ 	.word	0x00000000
	.align		4
        /*0004*/ 	.word	0xffffffff
	.align		4
        /*0008*/ 	.word	0x00000000
	.align		4
        /*000c*/ 	.word	0xfffffffe
	.align		4
        /*0010*/ 	.word	0x00000000
	.align		4
        /*0014*/ 	.word	0xfffffffd
	.align		4
        /*0018*/ 	.word	0x00000000
	.align		4
        /*001c*/ 	.word	0xfffffffc


//--------------------- .text._Z17convolutionSharedPKfPfS0_ii --------------------------
	.section	.text._Z17convolutionSharedPKfPfS0_ii,"ax",@progbits
	.align	128
        .global         _Z17convolutionSharedPKfPfS0_ii
        .type           _Z17convolutionSharedPKfPfS0_ii,@function
        .size           _Z17convolutionSharedPKfPfS0_ii,(.L_x_8 - _Z17convolutionSharedPKfPfS0_ii)
        .other          _Z17convolutionSharedPKfPfS0_ii,@"STO_CUDA_ENTRY STV_DEFAULT"
_Z17convolutionSharedPKfPfS0_ii:
.text._Z17convolutionSharedPKfPfS0_ii:
[----:B------:R-:W-:Y:S01]  /*0000*/  LDC R1, c[0x0][0x37c] ;  /* 0x0000df00ff017b82 */ /* 0x000fe20000000800 */
[----:B------:R-:W0:Y:S07]  /*0010*/  S2R R5, SR_TID.Y ;  /* 0x0000000000057919 */ /* 0x000e2e0000002200 */
[----:B------:R-:W1:Y:S01]  /*0020*/  LDC R9, c[0x0][0x360] ;  /* 0x0000d800ff097b82 */ /* 0x000e620000000800 */
[----:B------:R-:W2:Y:S01]  /*0030*/  LDCU UR8, c[0x0][0x364] ;  /* 0x00006c80ff0877ac */ /* 0x000ea20008000800 */
[----:B------:R-:W-:Y:S01]  /*0040*/  BSSY.RECONVERGENT B0, `(.L_x_0) ;  /* 0x0000035000007945 */ /* 0x000fe20003800200 */
[----:B------:R-:W3:Y:S01]  /*0050*/  S2R R2, SR_CTAID.Y ;  /* 0x0000000000027919 */ /* 0x000ee20000002600 */
[----:B------:R-:W4:Y:S01]  /*0060*/  LDCU.64 UR6, c[0x0][0x358] ;  /* 0x00006b00ff0677ac */ /* 0x000f220008000a00 */
[----:B------:R-:W5:Y:S03]  /*0070*/  S2R R0, SR_TID.X ;  /* 0x0000000000007919 */ /* 0x000f660000002100 */
[----:B------:R-:W5:Y:S01]  /*0080*/  S2UR UR5, SR_CTAID.X ;  /* 0x00000000000579c3 */ /* 0x000f620000002500 */
[----:B------:R-:W0:Y:S01]  /*0090*/  LDCU UR9, c[0x0][0x398] ;  /* 0x00007300ff0977ac */ /* 0x000e220008000800 */
[----:B--2---:R-:W-:Y:S01]  /*00a0*/  UIADD3 UR4, UPT, UPT, UR8, 0x4, URZ ;  /* 0x0000000408047890 */ /* 0x004fe2000fffe0ff */
[----:B-1----:R-:W-:-:S05]  /*00b0*/  IADD3 R11, PT, PT, R9, 0x4, RZ ;  /* 0x00000004090b7810 */ /* 0x002fca0007ffe0ff */
[----:B0-----:R-:W-:Y:S01]  /*00c0*/  ISETP.GE.U32.AND P0, PT, R5, UR4, PT ;  /* 0x0000000405007c0c */ /* 0x001fe2000bf06070 */
[----:B---3--:R-:W-:Y:S02]  /*00d0*/  IMAD R2, R2, UR8, RZ ;  /* 0x0000000802027c24 */ /* 0x008fe4000f8e02ff */
[----:B-----5:R-:W-:-:S03]  /*00e0*/  IMAD R4, R9, UR5, R0 ;  /* 0x0000000509047c24 */ /* 0x020fc6000f8e0200 */
[----:B------:R-:W-:-:S07]  /*00f0*/  IADD3 R7, PT, PT, R2, R5, RZ ;  /* 0x0000000502077210 */ /* 0x000fce0007ffe0ff */
[----:B----4-:R-:W-:Y:S05]  /*0100*/  @P0 BRA `(.L_x_1) ;  /* 0x0000000000a00947 */ /* 0x010fea0003800000 */
[----:B------:R-:W0:Y:S01]  /*0110*/  S2UR UR5, SR_CgaCtaId ;  /* 0x00000000000579c3 */ /* 0x000e220000008800 */
[----:B------:R-:W-:Y:S01]  /*0120*/  UMOV UR4, 0x400 ;  /* 0x0000040000047882 */ /* 0x000fe20000000000 */
[----:B------:R-:W-:Y:S02]  /*0130*/  IADD3 R14, PT, PT, R2, -0x2, RZ ;  /* 0xfffffffe020e7810 */ /* 0x000fe40007ffe0ff */
[----:B------:R-:W-:Y:S02]  /*0140*/  IADD3 R6, PT, PT, -R9, R0, RZ ;  /* 0x0000000009067210 */ /* 0x000fe40007ffe1ff */
[----:B------:R-:W-:Y:S02]  /*0150*/  SHF.L.U32 R15, R11, 0x2, RZ ;  /* 0x000000020b0f7819 */ /* 0x000fe400000006ff */
[----:B------:R-:W-:Y:S02]  /*0160*/  IADD3 R10, PT, PT, R4, -0x2, RZ ;  /* 0xfffffffe040a7810 */ /* 0x000fe40007ffe0ff */
[----:B------:R-:W-:Y:S01]  /*0170*/  MOV R13, R5 ;  /* 0x00000005000d7202 */ /* 0x000fe20000000f00 */
[----:B0-----:R-:W-:-:S06]  /*0180*/  ULEA UR4, UR5, UR4, 0x18 ;  /* 0x0000000405047291 */ /* 0x001fcc000f8ec0ff */
[----:B------:R-:W-:-:S07]  /*0190*/  LEA R8, R0, UR4, 0x2 ;  /* 0x0000000400087c11 */ /* 0x000fce000f8e10ff */
.L_x_5:
[----:B------:R-:W-:Y:S01]  /*01a0*/  ISETP.GE.U32.AND P0, PT, R0, R11, PT ;  /* 0x0000000b0000720c */ /* 0x000fe20003f06070 */
[----:B------:R-:W-:Y:S01]  /*01b0*/  BSSY.RECONVERGENT B1, `(.L_x_2) ;  /* 0x000001b000017945 */ /* 0x000fe20003800200 */
[C---:B------:R-:W-:Y:S02]  /*01c0*/  ISETP.GE.U32.AND P2, PT, R13.reuse, 0x4, PT ;  /* 0x000000040d00780c */ /* 0x040fe40003f46070 */
[----:B------:R-:W-:-:S09]  /*01d0*/  IADD3 R21, PT, PT, R13, UR8, RZ ;  /* 0x000000080d157c10 */ /* 0x000fd2000fffe0ff */
[----:B------:R-:W-:Y:S05]  /*01e0*/  @P0 BRA `(.L_x_3) ;  /* 0x00000000005c0947 */ /* 0x000fea0003800000 */
[----:B------:R-:W0:Y:S01]  /*01f0*/  LDCU.64 UR4, c[0x0][0x398] ;  /* 0x00007300ff0477ac */ /* 0x000e220008000a00 */
[----:B------:R-:W1:Y:S01]  /*0200*/  LDC.64 R2, c[0x0][0x380] ;  /* 0x0000e000ff027b82 */ /* 0x000e620000000a00 */
[-C--:B------:R-:W-:Y:S01]  /*0210*/  IADD3 R17, PT, PT, R14, R13.reuse, RZ ;  /* 0x0000000d0e117210 */ /* 0x080fe20007ffe0ff */
[----:B------:R-:W-:Y:S01]  /*0220*/  IMAD R16, R15, R13, R8 ;  /* 0x0000000d0f107224 */ /* 0x000fe200078e0208 */
[----:B------:R-:W-:Y:S02]  /*0230*/  MOV R18, R4 ;  /* 0x0000000400127202 */ /* 0x000fe40000000f00 */
[----:B------:R-:W-:Y:S02]  /*0240*/  MOV R20, R6 ;  /* 0x0000000600147202 */ /* 0x000fe40000000f00 */
[----:B0-----:R-:W-:-:S04]  /*0250*/  ISETP.GE.AND P0, PT, R17, UR5, PT ;  /* 0x0000000511007c0c */ /* 0x001fc8000bf06270 */
[C---:B------:R-:W-:Y:S01]  /*0260*/  ISETP.GT.AND P0, PT, R17.reuse, -0x1, !P0 ;  /* 0xffffffff1100780c */ /* 0x040fe20004704270 */
[----:B------:R-:W-:-:S12]  /*0270*/  IMAD R17, R17, UR4, R10 ;  /* 0x0000000411117c24 */ /* 0x000fd8000f8e020a */
.L_x_4:
[----:B------:R-:W-:Y:S02]  /*0280*/  VIADD R12, R18, 0xfffffffe ;  /* 0xfffffffe120c7836 */ /* 0x000fe40000000000 */
[----:B------:R-:W-:-:S03]  /*0290*/  HFMA2 R19, -RZ, RZ, 0, 0 ;  /* 0x00000000ff137431 */ /* 0x000fc600000001ff */
[----:B------:R-:W-:-:S04]  /*02a0*/  ISETP.GE.AND P1, PT, R12, UR9, PT ;  /* 0x000000090c007c0c */ /* 0x000fc8000bf26270 */
[----:B------:R-:W-:Y:S01]  /*02b0*/  ISETP.GT.AND P1, PT, R12, -0x1, !P1 ;  /* 0xffffffff0c00780c */ /* 0x000fe20004f24270 */
[----:B-1----:R-:W-:-:S03]  /*02c0*/  IMAD.WIDE R12, R17, 0x4, R2 ;  /* 0x00000004110c7825 */ /* 0x002fc600078e0202 */
[----:B------:R-:W-:-:S13]  /*02d0*/  PLOP3.LUT P1, PT, P0, P1, PT, 0x80, 0x8 ;  /* 0x000000000008781c */ /* 0x000fda0000723070 */
[----:B------:R-:W2:Y:S01]  /*02e0*/  @P1 LDG.E R19, desc[UR6][R12.64] ;  /* 0x000000060c131981 */ /* 0x000ea2000c1e1900 */
[C---:B------:R-:W-:Y:S02]  /*02f0*/  IADD3 R20, PT, PT, R9.reuse, R20, RZ ;  /* 0x0000001409147210 */ /* 0x040fe40007ffe0ff */
[C---:B------:R-:W-:Y:S02]  /*0300*/  IADD3 R17, PT, PT, R9.reuse, R17, RZ ;  /* 0x0000001109117210 */ /* 0x040fe40007ffe0ff */
[----:B------:R-:W-:Y:S02]  /*0310*/  ISETP.GE.U32.AND P1, PT, R20, 0x4, PT ;  /* 0x000000041400780c */ /* 0x000fe40003f26070 */
[C---:B------:R-:W-:Y:S01]  /*0320*/  IADD3 R18, PT, PT, R9.reuse, R18, RZ ;  /* 0x0000001209127210 */ /* 0x040fe20007ffe0ff */
[----:B--2---:R0:W-:Y:S02]  /*0330*/  STS [R16], R19 ;  /* 0x0000001310007388 */ /* 0x0041e40000000800 */
[----:B0-----:R-:W-:-:S08]  /*0340*/  LEA R16, R9, R16, 0x2 ;  /* 0x0000001009107211 */ /* 0x001fd000078e10ff */
[----:B------:R-:W-:Y:S05]  /*0350*/  @!P1 BRA `(.L_x_4) ;  /* 0xfffffffc00c89947 */ /* 0x000fea000383ffff */
.L_x_3:
[----:B------:R-:W-:Y:S05]  /*0360*/  BSYNC.RECONVERGENT B1 ;  /* 0x0000000000017941 */ /* 0x000fea0003800200 */
.L_x_2:
[----:B------:R-:W-:Y:S01]  /*0370*/  MOV R13, R21 ;  /* 0x00000015000d7202 */ /* 0x000fe20000000f00 */
[----:B------:R-:W-:Y:S06]  /*0380*/  @!P2 BRA `(.L_x_5) ;  /* 0xfffffffc0084a947 */ /* 0x000fec000383ffff */
.L_x_1:
[----:B------:R-:W-:Y:S05]  /*0390*/  BSYNC.RECONVERGENT B0 ;  /* 0x0000000000007941 */ /* 0x000fea0003800200 */
.L_x_0:
[----:B------:R-:W0:Y:S01]  /*03a0*/  LDCU.64 UR10, c[0x0][0x398] ;  /* 0x00007300ff0a77ac */ /* 0x000e220008000a00 */
[----:B------:R-:W-:Y:S01]  /*03b0*/  BAR.SYNC.DEFER_BLOCKING 0x0 ;  /* 0x0000000000007b1d */ /* 0x000fe20000010000 */
[----:B0-----:R-:W-:-:S04]  /*03c0*/  ISETP.GE.AND P0, PT, R7, UR11, PT ;  /* 0x0000000b07007c0c */ /* 0x001fc8000bf06270 */
[----:B------:R-:W-:-:S13]  /*03d0*/  ISETP.GE.OR P0, PT, R4, UR10, P0 ;  /* 0x0000000a04007c0c */ /* 0x000fda0008706670 */
[----:B------:R-:W-:Y:S05]  /*03e0*/  @P0 EXIT ;  /* 0x000000000000094d */ /* 0x000fea0003800000 */
[----:B------:R-:W0:Y:S02]  /*03f0*/  LDC.64 R2, c[0x0][0x390] ;  /* 0x0000e400ff027b82 */ /* 0x000e240000000a00 */
[----:B0-----:R-:W2:Y:S04]  /*0400*/  LDG.E R21, desc[UR6][R2.64] ;  /* 0x0000000602157981 */ /* 0x001ea8000c1e1900 */
[----:B------:R-:W3:Y:S04]  /*0410*/  LDG.E R14, desc[UR6][R2.64+0x4] ;  /* 0x00000406020e7981 */ /* 0x000ee8000c1e1900 */
[----:B------:R-:W4:Y:S04]  /*0420*/  LDG.E R15, desc[UR6][R2.64+0x8] ;  /* 0x00000806020f7981 */ /* 0x000f28000c1e1900 */
[----:B------:R-:W5:Y:S04]  /*0430*/  LDG.E R16, desc[UR6][R2.64+0xc] ;  /* 0x00000c0602107981 */ /* 0x000f68000c1e1900 */
[----:B------:R-:W5:Y:S04]  /*0440*/  LDG.E R18, desc[UR6][R2.64+0x10] ;  /* 0x0000100602127981 */ /* 0x000f68000c1e1900 */
[----:B------:R-:W5:Y:S04]  /*0450*/  LDG.E R24, desc[UR6][R2.64+0x14] ;  /* 0x0000140602187981 */ /* 0x000f68000c1e1900 */
[----:B------:R-:W5:Y:S04]  /*0460*/  LDG.E R22, desc[UR6][R2.64+0x18] ;  /* 0x0000180602167981 */ /* 0x000f68000c1e1900 */
[----:B------:R-:W5:Y:S01]  /*0470*/  LDG.E R20, desc[UR6][R2.64+0x1c] ;  /* 0x00001c0602147981 */ /* 0x000f62000c1e1900 */
[----:B------:R-:W0:Y:S03]  /*0480*/  S2UR UR5, SR_CgaCtaId ;  /* 0x00000000000579c3 */ /* 0x000e260000008800 */
[----:B------:R-:W5:Y:S04]  /*0490*/  LDG.E R13, desc[UR6][R2.64+0x20] ;  /* 0x00002006020d7981 */ /* 0x000f68000c1e1900 */
[----:B------:R-:W5:Y:S01]  /*04a0*/  LDG.E R10, desc[UR6][R2.64+0x24] ;  /* 0x00002406020a7981 */ /* 0x000f62000c1e1900 */
[----:B------:R-:W-:Y:S01]  /*04b0*/  UMOV UR4, 0x400 ;  /* 0x0000040000047882 */ /* 0x000fe20000000000 */
[----:B------:R-:W-:-:S02]  /*04c0*/  IMAD R6, R11, R5, R0 ;  /* 0x000000050b067224 */ /* 0x000fc400078e0200 */
[----:B------:R-:W5:Y:S04]  /*04d0*/  LDG.E R8, desc[UR6][R2.64+0x28] ;  /* 0x0000280602087981 */ /* 0x000f68000c1e1900 */
[----:B------:R-:W5:Y:S01]  /*04e0*/  LDG.E R5, desc[UR6][R2.64+0x2c] ;  /* 0x00002c0602057981 */ /* 0x000f62000c1e1900 */
[----:B0-----:R-:W-:-:S06]  /*04f0*/  ULEA UR4, UR5, UR4, 0x18 ;  /* 0x0000000405047291 */ /* 0x001fcc000f8ec0ff */
[----:B------:R-:W-:-:S05]  /*0500*/  LEA R6, R6, UR4, 0x2 ;  /* 0x0000000406067c11 */ /* 0x000fca000f8e10ff */
[----:B------:R-:W2:Y:S04]  /*0510*/  LDS R0, [R6] ;  /* 0x0000000006007984 */ /* 0x000ea80000000800 */
[----:B------:R-:W3:Y:S04]  /*0520*/  LDS R28, [R6+0x4] ;  /* 0x00000400061c7984 */ /* 0x000ee80000000800 */
[----:B------:R-:W4:Y:S04]  /*0530*/  LDS R26, [R6+0x8] ;  /* 0x00000800061a7984 */ /* 0x000f280000000800 */
[----:B------:R-:W5:Y:S01]  /*0540*/  LDS R17, [R6+0xc] ;  /* 0x00000c0006117984 */ /* 0x000f620000000800 */
[----:B------:R-:W-:-:S03]  /*0550*/  IMAD R12, R9, 0x4, R6 ;  /* 0x00000004090c7824 */ /* 0x000fc600078e0206 */
[----:B------:R-:W0:Y:S04]  /*0560*/  LDS R19, [R6+0x10] ;  /* 0x0000100006137984 */ /* 0x000e280000000800 */
[----:B------:R-:W1:Y:S04]  /*0570*/  LDS R25, [R12+0x10] ;  /* 0x000010000c197984 */ /* 0x000e680000000800 */
[----:B------:R-:W1:Y:S04]  /*0580*/  LDS R23, [R12+0x14] ;  /* 0x000014000c177984 */ /* 0x000e680000000800 */
[----:B------:R-:W-:Y:S01]  /*0590*/  LDS R27, [R12+0x1c] ;  /* 0x00001c000c1b7984 */ /* 0x000fe20000000800 */
[----:B--2---:R-:W-:-:S03]  /*05a0*/  FFMA R21, R0, R21, RZ ;  /* 0x0000001500157223 */ /* 0x004fc600000000ff */
[----:B------:R-:W2:Y:S01]  /*05b0*/  LDG.E R0, desc[UR6][R2.64+0x30] ;  /* 0x0000300602007981 */ /* 0x000ea2000c1e1900 */
[----:B---3--:R-:W-:-:S03]  /*05c0*/  FFMA R21, R28, R14, R21 ;  /* 0x0000000e1c157223 */ /* 0x008fc60000000015 */
[----:B------:R-:W3:Y:S01]  /*05d0*/  LDG.E R14, desc[UR6][R2.64+0x34] ;  /* 0x00003406020e7981 */ /* 0x000ee2000c1e1900 */
[----:B----4-:R-:W-:-:S03]  /*05e0*/  FFMA R26, R26, R15, R21 ;  /* 0x0000000f1a1a7223 */ /* 0x010fc60000000015 */
[----:B------:R-:W4:Y:S04]  /*05f0*/  LDS R21, [R12+0x18] ;  /* 0x000018000c157984 */ /* 0x000f280000000800 */
[----:B------:R-:W3:Y:S01]  /*0600*/  LDG.E R15, desc[UR6][R2.64+0x38] ;  /* 0x00003806020f7981 */ /* 0x000ee2000c1e1900 */
[----:B-----5:R-:W-:-:S03]  /*0610*/  FFMA R26, R17, R16, R26 ;  /* 0x00000010111a7223 */ /* 0x020fc6000000001a */
[----:B------:R-:W5:Y:S01]  /*0620*/  LDG.E R16, desc[UR6][R2.64+0x3c] ;  /* 0x00003c0602107981 */ /* 0x000f62000c1e1900 */
[----:B0-----:R-:W-:-:S03]  /*0630*/  FFMA R26, R19, R18, R26 ;  /* 0x00000012131a7223 */ /* 0x001fc6000000001a */
[----:B------:R-:W5:Y:S04]  /*0640*/  LDG.E R17, desc[UR6][R2.64+0x40] ;  /* 0x0000400602117981 */ /* 0x000f68000c1e1900 */
[----:B------:R-:W5:Y:S01]  /*0650*/  LDG.E R18, desc[UR6][R2.64+0x44] ;  /* 0x0000440602127981 */ /* 0x000f62000c1e1900 */
[----:B-1----:R-:W-:-:S03]  /*0660*/  FFMA R26, R25, R24, R26 ;  /* 0x00000018191a7223 */ /* 0x002fc6000000001a */
[----:B------:R-:W5:Y:S04]  /*0670*/  LDG.E R19, desc[UR6][R2.64+0x48] ;  /* 0x0000480602137981 */ /* 0x000f68000c1e1900 */
[----:B------:R-:W5:Y:S01]  /*0680*/  LDG.E R25, desc[UR6][R2.64+0x4c] ;  /* 0x00004c0602197981 */ /* 0x000f62000c1e1900 */
[----:B------:R-:W-:-:S03]  /*0690*/  FFMA R26, R23, R22, R26 ;  /* 0x00000016171a7223 */ /* 0x000fc6000000001a */
[----:B------:R-:W5:Y:S04]  /*06a0*/  LDG.E R24, desc[UR6][R2.64+0x50] ;  /* 0x0000500602187981 */ /* 0x000f68000c1e1900 */
[----:B------:R-:W5:Y:S04]  /*06b0*/  LDG.E R23, desc[UR6][R2.64+0x54] ;  /* 0x0000540602177981 */ /* 0x000f68000c1e1900 */
[----:B------:R-:W5:Y:S01]  /*06c0*/  LDG.E R22, desc[UR6][R2.64+0x58] ;  /* 0x0000580602167981 */ /* 0x000f62000c1e1900 */
[----:B----4-:R-:W-:-:S03]  /*06d0*/  FFMA R26, R21, R20, R26 ;  /* 0x00000014151a7223 */ /* 0x010fc6000000001a */
[----:B------:R-:W0:Y:S04]  /*06e0*/  LDS R28, [R12+0x20] ;  /* 0x000020000c1c7984 */ /* 0x000e280000000800 */
[----:B------:R-:W4:Y:S04]  /*06f0*/  LDG.E R20, desc[UR6][R2.64+0x5c] ;  /* 0x00005c0602147981 */ /* 0x000f28000c1e1900 */
[----:B------:R1:W4:Y:S01]  /*0700*/  LDG.E R21, desc[UR6][R2.64+0x60] ;  /* 0x0000600602157981 */ /* 0x000322000c1e1900 */
[----:B------:R-:W-:Y:S01]  /*0710*/  LEA R6, R11, R6, 0x2 ;  /* 0x000000060b067211 */ /* 0x000fe200078e10ff */
[----:B------:R-:W-:-:S03]  /*0720*/  FFMA R13, R27, R13, R26 ;  /* 0x0000000d1b0d7223 */ /* 0x000fc6000000001a */
[----:B------:R-:W-:-:S05]  /*0730*/  LEA R26, R9, R6, 0x2 ;  /* 0x00000006091a7211 */ /* 0x000fca00078e10ff */
[----:B------:R-:W0:Y:S04]  /*0740*/  LDS R29, [R26+0x10] ;  /* 0x000010001a1d7984 */ /* 0x000e280000000800 */
[----:B-1----:R-:W-:Y:S04]  /*0750*/  LDS R3, [R26+0x1c] ;  /* 0x00001c001a037984 */ /* 0x002fe80000000800 */
[----:B------:R-:W-:Y:S01]  /*0760*/  LDS R2, [R26+0x20] ;  /* 0x000020001a027984 */ /* 0x000fe20000000800 */
[----:B0-----:R-:W-:-:S03]  /*0770*/  FFMA R27, R28, R10, R13 ;  /* 0x0000000a1c1b7223 */ /* 0x001fc6000000000d */
[----:B------:R-:W0:Y:S04]  /*0780*/  LDS R10, [R26+0x14] ;  /* 0x000014001a0a7984 */ /* 0x000e280000000800 */
[----:B------:R-:W2:Y:S01]  /*0790*/  LDS R13, [R26+0x18] ;  /* 0x000018001a0d7984 */ /* 0x000ea20000000800 */
[----:B------:R-:W-:Y:S01]  /*07a0*/  FFMA R27, R29, R8, R27 ;  /* 0x000000081d1b7223 */ /* 0x000fe2000000001b */
[----:B------:R-:W-:-:S04]  /*07b0*/  LEA R8, R11, R6, 0x2 ;  /* 0x000000060b087211 */ /* 0x000fc800078e10ff */
[-C--:B------:R-:W-:Y:S02]  /*07c0*/  LEA R12, R9, R8.reuse, 0x2 ;  /* 0x00000008090c7211 */ /* 0x080fe400078e10ff */
[----:B------:R-:W-:-:S03]  /*07d0*/  LEA R8, R11, R8, 0x2 ;  /* 0x000000080b087211 */ /* 0x000fc600078e10ff */
[----:B------:R-:W-:Y:S01]  /*07e0*/  LDS R6, [R12+0x14] ;  /* 0x000014000c067984 */ /* 0x000fe20000000800 */
[----:B------:R-:W-:-:S03]  /*07f0*/  LEA R9, R9, R8, 0x2 ;  /* 0x0000000809097211 */ /* 0x000fc600078e10ff */
[----:B------:R-:W-:Y:S04]  /*0800*/  LDS R11, [R12+0x18] ;  /* 0x000018000c0b7984 */ /* 0x000fe80000000800 */
[----:B------:R-:W-:Y:S04]  /*0810*/  LDS R8, [R12+0x1c] ;  /* 0x00001c000c087984 */ /* 0x000fe80000000800 */
[----:B------:R-:W-:Y:S01]  /*0820*/  LDS R29, [R9+0x18] ;  /* 0x00001800091d7984 */ /* 0x000fe20000000800 */
[----:B0-----:R-:W-:-:S03]  /*0830*/  FFMA R28, R10, R5, R27 ;  /* 0x000000050a1c7223 */ /* 0x001fc6000000001b */
[----:B------:R-:W5:Y:S04]  /*0840*/  LDS R5, [R12+0x10] ;  /* 0x000010000c057984 */ /* 0x000f680000000800 */
[----:B------:R-:W0:Y:S04]  /*0850*/  LDS R10, [R12+0x20] ;  /* 0x000020000c0a7984 */ /* 0x000e280000000800 */
[----:B------:R-:W-:Y:S01]  /*0860*/  LDS R27, [R9+0x1c] ;  /* 0x00001c00091b7984 */ /* 0x000fe20000000800 */
[----:B------:R-:W-:Y:S02]  /*0870*/  IMAD R7, R7, UR10, R4 ;  /* 0x0000000a07077c24 */ /* 0x000fe4000f8e0204 */
[----:B--2---:R-:W-:-:S02]  /*0880*/  FFMA R28, R13, R0, R28 ;  /* 0x000000000d1c7223 */ /* 0x004fc4000000001c */
[----:B------:R-:W1:Y:S04]  /*0890*/  LDS R13, [R9+0x10] ;  /* 0x00001000090d7984 */ /* 0x000e680000000800 */
[----:B------:R-:W2:Y:S01]  /*08a0*/  LDS R0, [R9+0x14] ;  /* 0x0000140009007984 */ /* 0x000ea20000000800 */
[----:B---3--:R-:W-:-:S03]  /*08b0*/  FFMA R3, R3, R14, R28 ;  /* 0x0000000e03037223 */ /* 0x008fc6000000001c */
[----:B------:R-:W3:Y:S01]  /*08c0*/  LDS R14, [R9+0x20] ;  /* 0x00002000090e7984 */ /* 0x000ee20000000800 */
[----:B------:R-:W-:-:S04]  /*08d0*/  FFMA R2, R2, R15, R3 ;  /* 0x0000000f02027223 */ /* 0x000fc80000000003 */
[----:B-----5:R-:W-:Y:S02]  /*08e0*/  FFMA R5, R5, R16, R2 ;  /* 0x0000001005057223 */ /* 0x020fe40000000002 */
[----:B------:R-:W5:Y:S02]  /*08f0*/  LDC.64 R2, c[0x0][0x388] ;  /* 0x0000e200ff027b82 */ /* 0x000f640000000a00 */
[----:B------:R-:W-:-:S04]  /*0900*/  FFMA R6, R6, R17, R5 ;  /* 0x0000001106067223 */ /* 0x000fc80000000005 */
[----:B------:R-:W-:-:S04]  /*0910*/  FFMA R11, R11, R18, R6 ;  /* 0x000000120b0b7223 */ /* 0x000fc80000000006 */
[----:B------:R-:W-:-:S04]  /*0920*/  FFMA R11, R8, R19, R11 ;  /* 0x00000013080b7223 */ /* 0x000fc8000000000b */
[----:B0-----:R-:W-:-:S04]  /*0930*/  FFMA R10, R10, R25, R11 ;  /* 0x000000190a0a7223 */ /* 0x001fc8000000000b */
[----:B-1----:R-:W-:-:S04]  /*0940*/  FFMA R13, R13, R24, R10 ;  /* 0x000000180d0d7223 */ /* 0x002fc8000000000a */
[----:B--2---:R-:W-:-:S04]  /*0950*/  FFMA R0, R0, R23, R13 ;  /* 0x0000001700007223 */ /* 0x004fc8000000000d */
[----:B------:R-:W-:-:S04]  /*0960*/  FFMA R0, R29, R22, R0 ;  /* 0x000000161d007223 */ /* 0x000fc80000000000 */
[----:B----4-:R-:W-:Y:S01]  /*0970*/  FFMA R27, R27, R20, R0 ;  /* 0x000000141b1b7223 */ /* 0x010fe20000000000 */
[----:B-----5:R-:W-:-:S04]  /*0980*/  IMAD.WIDE R2, R7, 0x4, R2 ;  /* 0x0000000407027825 */ /* 0x020fc800078e0202 */
[----:B---3--:R-:W-:-:S05]  /*0990*/  FFMA R21, R14, R21, R27 ;  /* 0x000000150e157223 */ /* 0x008fca000000001b */
[----:B------:R-:W-:Y:S01]  /*09a0*/  STG.E desc[UR6][R2.64], R21 ;  /* 0x0000001502007986 */ /* 0x000fe2000c101906 */
[----:B------:R-:W-:Y:S05]  /*09b0*/  EXIT ;  /* 0x000000000000794d */ /* 0x000fea0003800000 */
.L_x_6:
[----:B------:R-:W-:-:S00]  /*09c0*/  BRA `(.L_x_6) ;  /* 0xfffffffc00fc7947 */ /* 0x000fc0000383ffff */
[----:B------:R-:W-:-:S00]  /*09d0*/  NOP ;  /* 0x0000000000007918 */ /* 0x000fc00000000000 */
        /* <DEDUP_REMOVED lines=10> */
.L_x_8:


//--------------------- .text._Z17convolutionSimplePKfPfS0_ii --------------------------
	.section	.text._Z17convolutionSimplePKfPfS0_ii,"ax",@progbits
	.align	128
        .global         _Z17convolutionSimplePKfPfS0_ii
        .type           _Z17convolutionSimplePKfPfS0_ii,@function
        .size           _Z17convolutionSimplePKfPfS0_ii,(.L_x_9 - _Z17convolutionSimplePKfPfS0_ii)
        .other          _Z17convolutionSimplePKfPfS0_ii,@"STO_CUDA_ENTRY STV_DEFAULT"
_Z17convolutionSimplePKfPfS0_ii:
.text._Z17convolutionSimplePKfPfS0_ii:
[----:B------:R-:W-:Y:S01]  /*0000*/  LDC R1, c[0x0][0x37c] ;  /* 0x0000df00ff017b82 */ /* 0x000fe20000000800 */
[----:B------:R-:W0:Y:S07]  /*0010*/  S2R R0, SR_TID.Y ;  /* 0x0000000000007919 */ /* 0x000e2e0000002200 */
[----:B------:R-:W1:Y:S01]  /*0020*/  LDC R2, c[0x0][0x360] ;  /* 0x0000d800ff027b82 */ /* 0x000e620000000800 */
[----:B------:R-:W2:Y:S01]  /*0030*/  LDCU.64 UR6, c[0x0][0x398] ;  /* 0x00007300ff0677ac */ /* 0x000ea20008000a00 */
[----:B------:R-:W1:Y:S06]  /*0040*/  S2R R5, SR_TID.X ;  /* 0x0000000000057919 */ /* 0x000e6c0000002100 */
[----:B------:R-:W0:Y:S08]  /*0050*/  S2UR UR5, SR_CTAID.Y ;  /* 0x00000000000579c3 */ /* 0x000e300000002600 */
[----:B------:R-:W0:Y:S08]  /*0060*/  LDC R3, c[0x0][0x364] ;  /* 0x0000d900ff037b82 */ /* 0x000e300000000800 */
[----:B------:R-:W1:Y:S01]  /*0070*/  S2UR UR4, SR_CTAID.X ;  /* 0x00000000000479c3 */ /* 0x000e620000002500 */
[----:B0-----:R-:W-:-:S05]  /*0080*/  IMAD R3, R3, UR5, R0 ;  /* 0x0000000503037c24 */ /* 0x001fca000f8e0200 */
[----:B--2---:R-:W-:Y:S01]  /*0090*/  ISETP.GE.AND P0, PT, R3, UR7, PT ;  /* 0x0000000703007c0c */ /* 0x004fe2000bf06270 */
[----:B-1----:R-:W-:-:S05]  /*00a0*/  IMAD R2, R2, UR4, R5 ;  /* 0x0000000402027c24 */ /* 0x002fca000f8e0205 */
[----:B------:R-:W-:-:S13]  /*00b0*/  ISETP.GE.OR P0, PT, R2, UR6, P0 ;  /* 0x0000000602007c0c */ /* 0x000fda0008706670 */
[----:B------:R-:W-:Y:S05]  /*00c0*/  @P0 EXIT ;  /* 0x000000000000094d */ /* 0x000fea0003800000 */
[----:B------:R-:W-:Y:S01]  /*00d0*/  VIADD R13, R3, 0xfffffffe ;  /* 0xfffffffe030d7836 */ /* 0x000fe20000000000 */
[----:B------:R-:W0:Y:S01]  /*00e0*/  LDCU.64 UR8, c[0x0][0x380] ;  /* 0x00007000ff0877ac */ /* 0x000e220008000a00 */
[----:B------:R-:W-:Y:S01]  /*00f0*/  VIADD R0, R2, 0xfffffffe ;  /* 0xfffffffe02007836 */ /* 0x000fe20000000000 */
[----:B------:R-:W-:Y:S02]  /*0100*/  SHF.R.S32.HI R4, RZ, 0x1f, R2 ;  /* 0x0000001fff047819 */ /* 0x000fe40000011402 */
[C---:B------:R-:W-:Y:S01]  /*0110*/  ISETP.GE.AND P4, PT, R13.reuse, UR7, PT ;  /* 0x000000070d007c0c */ /* 0x040fe2000bf86270 */
[----:B------:R-:W-:Y:S01]  /*0120*/  IMAD R13, R13, UR6, RZ ;  /* 0x000000060d0d7c24 */ /* 0x000fe2000f8e02ff */
[----:B------:R-:W-:Y:S01]  /*0130*/  ISETP.GE.AND P3, PT, R0, UR6, PT ;  /* 0x0000000600007c0c */ /* 0x000fe2000bf66270 */
[----:B------:R-:W1:Y:S01]  /*0140*/  LDCU.64 UR4, c[0x0][0x358] ;  /* 0x00006b00ff0477ac */ /* 0x000e620008000a00 */
[----:B------:R-:W-:Y:S02]  /*0150*/  ISETP.GT.U32.AND P4, PT, R3, 0x1, !P4 ;  /* 0x000000010300780c */ /* 0x000fe40006784070 */
[----:B------:R-:W-:-:S02]  /*0160*/  ISETP.GT.AND P3, PT, R2, 0x1, !P3 ;  /* 0x000000010200780c */ /* 0x000fc40005f64270 */
[----:B------:R-:W-:Y:S02]  /*0170*/  IADD3 R0, P0, PT, R2, R13, RZ ;  /* 0x0000000d02007210 */ /* 0x000fe40007f1e0ff */
[----:B------:R-:W-:Y:S02]  /*0180*/  PLOP3.LUT P5, PT, P4, P3, PT, 0x80, 0x8 ;  /* 0x000000000008781c */ /* 0x000fe400027a7070 */
[----:B------:R-:W-:Y:S02]  /*0190*/  LEA.HI.X.SX32 R5, R13, R4, 0x1, P0 ;  /* 0x000000040d057211 */ /* 0x000fe400000f0eff */
[----:B0-----:R-:W-:-:S04]  /*01a0*/  LEA R6, P0, R0, UR8, 0x2 ;  /* 0x0000000800067c11 */ /* 0x001fc8000f8010ff */
[----:B------:R-:W-:-:S05]  /*01b0*/  LEA.HI.X R7, R0, UR9, R5, 0x2, P0 ;  /* 0x0000000900077c11 */ /* 0x000fca00080f1405 */
[----:B------:R-:W0:Y:S01]  /*01c0*/  @P5 LDC.64 R8, c[0x0][0x390] ;  /* 0x0000e400ff085b82 */ /* 0x000e220000000a00 */
[----:B-1----:R-:W2:Y:S04]  /*01d0*/  @P5 LDG.E R5, desc[UR4][R6.64+-0x8] ;  /* 0xfffff80406055981 */ /* 0x002ea8000c1e1900 */
[----:B0-----:R-:W2:Y:S01]  /*01e0*/  @P5 LDG.E R8, desc[UR4][R8.64] ;  /* 0x0000000408085981 */ /* 0x001ea2000c1e1900 */
[C---:B------:R-:W-:Y:S01]  /*01f0*/  ISETP.GT.AND P1, PT, R2.reuse, UR6, PT ;  /* 0x0000000602007c0c */ /* 0x040fe2000bf24270 */
[C---:B------:R-:W-:Y:S01]  /*0200*/  VIADD R0, R2.reuse, 0x1 ;  /* 0x0000000102007836 */ /* 0x040fe20000000000 */
[C---:B------:R-:W-:Y:S02]  /*0210*/  ISETP.LT.OR P0, PT, R2.reuse, RZ, !P4 ;  /* 0x000000ff0200720c */ /* 0x040fe40006701670 */
[----:B------:R-:W-:-:S04]  /*0220*/  ISETP.GT.AND P1, PT, R2, RZ, !P1 ;  /* 0x000000ff0200720c */ /* 0x000fc80004f24270 */
[----:B------:R-:W-:Y:S02]  /*0230*/  PLOP3.LUT P6, PT, P4, P1, PT, 0x80, 0x8 ;  /* 0x000000000008781c */ /* 0x000fe400027c3070 */
[----:B------:R-:W-:Y:S01]  /*0240*/  ISETP.GE.AND P2, PT, R0, UR6, PT ;  /* 0x0000000600007c0c */ /* 0x000fe2000bf46270 */
[----:B------:R-:W-:-:S03]  /*0250*/  IMAD.MOV.U32 R0, RZ, RZ, RZ ;  /* 0x000000ffff007224 */ /* 0x000fc600078e00ff */
[C---:B------:R-:W-:Y:S01]  /*0260*/  ISETP.GT.AND P2, PT, R2.reuse, -0x2, !P2 ;  /* 0xfffffffe0200780c */ /* 0x040fe20005744270 */
[----:B------:R-:W0:Y:S08]  /*0270*/  @!P0 LDC.64 R14, c[0x0][0x380] ;  /* 0x0000e000ff0e8b82 */ /* 0x000e300000000a00 */
[----:B------:R-:W1:Y:S08]  /*0280*/  @P6 LDC.64 R16, c[0x0][0x390] ;  /* 0x0000e400ff106b82 */ /* 0x000e700000000a00 */
[----:B------:R-:W3:Y:S01]  /*0290*/  @!P0 LDC.64 R10, c[0x0][0x390] ;  /* 0x0000e400ff0a8b82 */ /* 0x000ee20000000a00 */
[----:B-1----:R-:W4:Y:S04]  /*02a0*/  @P6 LDG.E R16, desc[UR4][R16.64+0x4] ;  /* 0x0000040410106981 */ /* 0x002f28000c1e1900 */
[----:B---3--:R-:W3:Y:S01]  /*02b0*/  @!P0 LDG.E R10, desc[UR4][R10.64+0x8] ;  /* 0x000008040a0a8981 */ /* 0x008ee2000c1e1900 */
[----:B--2---:R-:W-:Y:S01]  /*02c0*/  @P5 FFMA R0, R5, R8, RZ ;  /* 0x0000000805005223 */ /* 0x004fe200000000ff */
[----:B------:R-:W-:Y:S01]  /*02d0*/  PLOP3.LUT P5, PT, P4, P2, PT, 0x80, 0x8 ;  /* 0x000000000008781c */ /* 0x000fe200027a5070 */
[----:B------:R-:W-:-:S12]  /*02e0*/  @!P0 IMAD.IADD R5, R2, 0x1, R13 ;  /* 0x0000000102058824 */ /* 0x000fd800078e020d */
[----:B------:R-:W1:Y:S01]  /*02f0*/  @P5 LDC.64 R8, c[0x0][0x390] ;  /* 0x0000e400ff085b82 */ /* 0x000e620000000a00 */
[----:B0-----:R-:W-:Y:S01]  /*0300*/  @!P0 IMAD.WIDE R14, R5, 0x4, R14 ;  /* 0x00000004050e8825 */ /* 0x001fe200078e020e */
[----:B------:R-:W2:Y:S04]  /*0310*/  @P5 LDG.E R19, desc[UR4][R6.64+0x4] ;  /* 0x0000040406135981 */ /* 0x000ea8000c1e1900 */
[----:B------:R-:W4:Y:S04]  /*0320*/  @P6 LDG.E R5, desc[UR4][R6.64+-0x4] ;  /* 0xfffffc0406056981 */ /* 0x000f28000c1e1900 */
[----:B------:R-:W3:Y:S04]  /*0330*/  @!P0 LDG.E R15, desc[UR4][R14.64] ;  /* 0x000000040e0f8981 */ /* 0x000ee8000c1e1900 */
[----:B-1----:R0:W2:Y:S01]  /*0340*/  @P5 LDG.E R8, desc[UR4][R8.64+0xc] ;  /* 0x00000c0408085981 */ /* 0x0020a2000c1e1900 */
[----:B------:R-:W-:-:S02]  /*0350*/  VIADD R12, R2, 0x2 ;  /* 0x00000002020c7836 */ /* 0x000fc40000000000 */
[----:B------:R-:W-:Y:S02]  /*0360*/  VIADD R13, R13, UR6 ;  /* 0x000000060d0d7c36 */ /* 0x000fe40008000000 */
[----:B----4-:R-:W-:Y:S01]  /*0370*/  @P6 FFMA R0, R5, R16, R0 ;  /* 0x0000001005006223 */ /* 0x010fe20000000000 */
[----:B------:R-:W-:-:S03]  /*0380*/  ISETP.GE.AND P6, PT, R12, UR6, PT ;  /* 0x000000060c007c0c */ /* 0x000fc6000bfc6270 */
[----:B---3--:R-:W-:Y:S01]  /*0390*/  @!P0 FFMA R0, R15, R10, R0 ;  /* 0x0000000a0f008223 */ /* 0x008fe20000000000 */
[----:B------:R-:W-:Y:S01]  /*03a0*/  ISETP.GT.AND P0, PT, R2, -0x3, !P6 ;  /* 0xfffffffd0200780c */ /* 0x000fe20007704270 */
[----:B------:R-:W-:-:S03]  /*03b0*/  VIADD R5, R3, 0xffffffff ;  /* 0xffffffff03057836 */ /* 0x000fc60000000000 */
[----:B------:R-:W-:Y:S02]  /*03c0*/  PLOP3.LUT P4, PT, P4, P0, PT, 0x80, 0x8 ;  /* 0x000000000008781c */ /* 0x000fe40002781070 */
[----:B0-----:R-:W-:Y:S01]  /*03d0*/  IADD3 R9, P6, PT, R2, R13, RZ ;  /* 0x0000000d02097210 */ /* 0x001fe20007fde0ff */
[----:B--2---:R-:W-:Y:S01]  /*03e0*/  @P5 FFMA R0, R19, R8, R0 ;  /* 0x0000000813005223 */ /* 0x004fe20000000000 */
[----:B------:R-:W-:Y:S02]  /*03f0*/  ISETP.GE.U32.OR P5, PT, R5, UR7, !P3 ;  /* 0x0000000705007c0c */ /* 0x000fe4000dfa6470 */
[----:B------:R-:W-:-:S07]  /*0400*/  LEA.HI.X.SX32 R10, R13, R4, 0x1, P6 ;  /* 0x000000040d0a7211 */ /* 0x000fce00030f0eff */
[----:B------:R-:W2:Y:S01]  /*0410*/  @P4 LDG.E R7, desc[UR4][R6.64+0x8] ;  /* 0x0000080406074981 */ /* 0x000ea2000c1e1900 */
[C---:B------:R-:W-:Y:S01]  /*0420*/  LEA R8, P6, R9.reuse, UR8, 0x2 ;  /* 0x0000000809087c11 */ /* 0x040fe2000f8c10ff */
[----:B------:R-:W0:Y:S03]  /*0430*/  @P4 LDC.64 R14, c[0x0][0x390] ;  /* 0x0000e400ff0e4b82 */ /* 0x000e260000000a00 */
[----:B------:R-:W-:Y:S02]  /*0440*/  LEA.HI.X R9, R9, UR9, R10, 0x2, P6 ;  /* 0x0000000909097c11 */ /* 0x000fe4000b0f140a */
[----:B------:R-:W-:-:S03]  /*0450*/  ISETP.GE.U32.OR P6, PT, R5, UR7, !P1 ;  /* 0x0000000705007c0c */ /* 0x000fc6000cfc6470 */
[----:B------:R-:W1:Y:S01]  /*0460*/  @!P5 LDC.64 R16, c[0x0][0x390] ;  /* 0x0000e400ff10db82 */ /* 0x000e620000000a00 */
[----:B------:R-:W3:Y:S09]  /*0470*/  @!P5 LDG.E R19, desc[UR4][R8.64+-0x8] ;  /* 0xfffff8040813d981 */ /* 0x000ef2000c1e1900 */
[----:B------:R-:W4:Y:S01]  /*0480*/  @!P6 LDC.64 R10, c[0x0][0x390] ;  /* 0x0000e400ff0aeb82 */ /* 0x000f220000000a00 */
[----:B------:R-:W5:Y:S04]  /*0490*/  @!P6 LDG.E R21, desc[UR4][R8.64+-0x4] ;  /* 0xfffffc040815e981 */ /* 0x000f68000c1e1900 */
[----:B0-----:R-:W2:Y:S04]  /*04a0*/  @P4 LDG.E R14, desc[UR4][R14.64+0x10] ;  /* 0x000010040e0e4981 */ /* 0x001ea8000c1e1900 */
[----:B-1----:R-:W3:Y:S04]  /*04b0*/  @!P5 LDG.E R16, desc[UR4][R16.64+0x14] ;  /* 0x000014041010d981 */ /* 0x002ee8000c1e1900 */
[----:B----4-:R-:W5:Y:S01]  /*04c0*/  @!P6 LDG.E R10, desc[UR4][R10.64+0x18] ;  /* 0x000018040a0ae981 */ /* 0x010f62000c1e1900 */
[----:B--2---:R-:W-:Y:S01]  /*04d0*/  @P4 FFMA R0, R7, R14, R0 ;  /* 0x0000000e07004223 */ /* 0x004fe20000000000 */
[----:B------:R-:W-:-:S03]  /*04e0*/  ISETP.GE.AND P4, PT, R2, RZ, PT ;  /* 0x000000ff0200720c */ /* 0x000fc60003f86270 */
[----:B---3--:R-:W-:Y:S01]  /*04f0*/  @!P5 FFMA R0, R19, R16, R0 ;  /* 0x000000101300d223 */ /* 0x008fe20000000000 */
[----:B------:R-:W-:-:S03]  /*0500*/  ISETP.GE.U32.OR P5, PT, R5, UR7, !P4 ;  /* 0x0000000705007c0c */ /* 0x000fc6000e7a6470 */
[----:B-----5:R-:W-:Y:S01]  /*0510*/  @!P6 FFMA R0, R21, R10, R0 ;  /* 0x0000000a1500e223 */ /* 0x020fe20000000000 */
[----:B------:R-:W-:Y:S01]  /*0520*/  ISETP.GE.U32.OR P6, PT, R5, UR7, !P2 ;  /* 0x0000000705007c0c */ /* 0x000fe2000d7c6470 */
[----:B------:R-:W-:-:S04]  /*0530*/  VIADD R23, R13, UR6 ;  /* 0x000000060d177c36 */ /* 0x000fc80008000000 */
[----:B------:R-:W0:Y:S08]  /*0540*/  @P4 LDC.64 R20, c[0x0][0x380] ;  /* 0x0000e000ff144b82 */ /* 0x000e300000000a00 */
[----:B------:R-:W1:Y:S08]  /*0550*/  @!P5 LDC.64 R6, c[0x0][0x380] ;  /* 0x0000e000ff06db82 */ /* 0x000e700000000a00 */
[----:B------:R-:W2:Y:S08]  /*0560*/  @!P5 LDC.64 R16, c[0x0][0x390] ;  /* 0x0000e400ff10db82 */ /* 0x000eb00000000a00 */
[----:B------:R-:W3:Y:S01]  /*0570*/  @!P6 LDC.64 R18, c[0x0][0x390] ;  /* 0x0000e400ff12eb82 */ /* 0x000ee20000000a00 */
[----:B------:R-:W-:-:S04]  /*0580*/  @!P5 IMAD.IADD R11, R2, 0x1, R13 ;  /* 0x00000001020bd824 */ /* 0x000fc800078e020d */
[----:B-1----:R-:W-:Y:S02]  /*0590*/  @!P5 IMAD.WIDE R6, R11, 0x4, R6 ;  /* 0x000000040b06d825 */ /* 0x002fe400078e0206 */
[----:B------:R-:W4:Y:S04]  /*05a0*/  @!P6 LDG.E R11, desc[UR4][R8.64+0x4] ;  /* 0x00000404080be981 */ /* 0x000f28000c1e1900 */
[----:B------:R-:W5:Y:S04]  /*05b0*/  @!P5 LDG.E R7, desc[UR4][R6.64] ;  /* 0x000000040607d981 */ /* 0x000f68000c1e1900 */
[----:B--2---:R-:W5:Y:S04]  /*05c0*/  @!P5 LDG.E R16, desc[UR4][R16.64+0x1c] ;  /* 0x00001c041010d981 */ /* 0x004f68000c1e1900 */
[----:B---3--:R-:W4:Y:S01]  /*05d0*/  @!P6 LDG.E R18, desc[UR4][R18.64+0x20] ;  /* 0x000020041212e981 */ /* 0x008f22000c1e1900 */
[----:B------:R-:W1:Y:S01]  /*05e0*/  @P3 LDC.64 R12, c[0x0][0x390] ;  /* 0x0000e400ff0c3b82 */ /* 0x000e620000000a00 */
[----:B------:R-:W-:-:S02]  /*05f0*/  VIADD R25, R3, 0x1 ;  /* 0x0000000103197836 */ /* 0x000fc40000000000 */
[----:B------:R-:W-:-:S05]  /*0600*/  IMAD.IADD R24, R2, 0x1, R23 ;  /* 0x0000000102187824 */ /* 0x000fca00078e0217 */
[----:B------:R-:W2:Y:S01]  /*0610*/  @P0 LDC.64 R26, c[0x0][0x390] ;  /* 0x0000e400ff1a0b82 */ /* 0x000ea20000000a00 */
[----:B0-----:R-:W-:-:S06]  /*0620*/  @P4 IMAD.WIDE R20, R24, 0x4, R20 ;  /* 0x0000000418144825 */ /* 0x001fcc00078e0214 */
[----:B------:R-:W3:Y:S04]  /*0630*/  @P4 LDG.E R21, desc[UR4][R20.64] ;  /* 0x0000000414154981 */ /* 0x000ee8000c1e1900 */
[----:B-1----:R-:W3:Y:S04]  /*0640*/  @P3 LDG.E R12, desc[UR4][R12.64+0x28] ;  /* 0x000028040c0c3981 */ /* 0x002ee8000c1e1900 */
[----:B--2---:R-:W2:Y:S01]  /*0650*/  @P0 LDG.E R27, desc[UR4][R26.64+0x38] ;  /* 0x000038041a1b0981 */ /* 0x004ea2000c1e1900 */
[----:B-----5:R-:W-:Y:S01]  /*0660*/  @!P5 FFMA R0, R7, R16, R0 ;  /* 0x000000100700d223 */ /* 0x020fe20000000000 */
[----:B------:R-:W-:-:S03]  /*0670*/  ISETP.GE.U32.OR P5, PT, R5, UR7, !P0 ;  /* 0x0000000705007c0c */ /* 0x000fc6000c7a6470 */
[----:B----4-:R-:W-:Y:S01]  /*0680*/  @!P6 FFMA R0, R11, R18, R0 ;  /* 0x000000120b00e223 */ /* 0x010fe20000000000 */
[----:B------:R-:W-:Y:S01]  /*0690*/  IADD3 R10, P6, PT, R2, R23, RZ ;  /* 0x00000017020a7210 */ /* 0x000fe20007fde0ff */
[----:B------:R-:W-:-:S03]  /*06a0*/  VIADD R5, R23, UR6 ;  /* 0x0000000617057c36 */ /* 0x000fc60008000000 */
[----:B------:R-:W-:Y:S02]  /*06b0*/  LEA.HI.X.SX32 R11, R23, R4, 0x1, P6 ;  /* 0x00000004170b7211 */ /* 0x000fe400030f0eff */
[----:B------:R-:W-:-:S03]  /*06c0*/  LEA R14, P6, R10, UR8, 0x2 ;  /* 0x000000080a0e7c11 */ /* 0x000fc6000f8c10ff */
[----:B------:R-:W4:Y:S01]  /*06d0*/  @!P5 LDG.E R9, desc[UR4][R8.64+0x8] ;  /* 0x000008040809d981 */ /* 0x000f22000c1e1900 */
[----:B------:R-:W-:Y:S02]  /*06e0*/  LEA.HI.X R15, R10, UR9, R11, 0x2, P6 ;  /* 0x000000090a0f7c11 */ /* 0x000fe4000b0f140b */
[----:B------:R-:W-:Y:S01]  /*06f0*/  IADD3 R7, P6, PT, R2, R5, RZ ;  /* 0x0000000502077210 */ /* 0x000fe20007fde0ff */
[----:B------:R-:W0:Y:S02]  /*0700*/  @!P5 LDC.64 R10, c[0x0][0x390] ;  /* 0x0000e400ff0adb82 */ /* 0x000e240000000a00 */
[----:B------:R-:W5:Y:S01]  /*0710*/  @P1 LDG.E R13, desc[UR4][R14.64+-0x4] ;  /* 0xfffffc040e0d1981 */ /* 0x000f62000c1e1900 */
[----:B------:R-:W-:Y:S02]  /*0720*/  LEA.HI.X.SX32 R16, R5, R4, 0x1, P6 ;  /* 0x0000000405107211 */ /* 0x000fe400030f0eff */
[C---:B------:R-:W-:Y:S01]  /*0730*/  LEA R6, P6, R7.reuse, UR8, 0x2 ;  /* 0x0000000807067c11 */ /* 0x040fe2000f8c10ff */
[----:B------:R-:W2:Y:S03]  /*0740*/  @P2 LDG.E R8, desc[UR4][R14.64+0x4] ;  /* 0x000004040e082981 */ /* 0x000ea6000c1e1900 */
[----:B------:R-:W-:Y:S01]  /*0750*/  LEA.HI.X R7, R7, UR9, R16, 0x2, P6 ;  /* 0x0000000907077c11 */ /* 0x000fe2000b0f1410 */
[----:B------:R-:W1:Y:S01]  /*0760*/  @P4 LDC.64 R18, c[0x0][0x390] ;  /* 0x0000e400ff124b82 */ /* 0x000e620000000a00 */
[----:B------:R-:W-:Y:S01]  /*0770*/  ISETP.GE.U32.OR P6, PT, R25, UR7, !P3 ;  /* 0x0000000719007c0c */ /* 0x000fe2000dfc6470 */
[----:B------:R-:W2:Y:S06]  /*0780*/  @P0 LDG.E R20, desc[UR4][R14.64+0x8] ;  /* 0x000008040e140981 */ /* 0x000eac000c1e1900 */
[----:B------:R-:W3:Y:S01]  /*0790*/  @P1 LDC.64 R16, c[0x0][0x390] ;  /* 0x0000e400ff101b82 */ /* 0x000ee20000000a00 */
[----:B0-----:R-:W4:Y:S07]  /*07a0*/  @!P5 LDG.E R10, desc[UR4][R10.64+0x24] ;  /* 0x000024040a0ad981 */ /* 0x001f2e000c1e1900 */
[----:B------:R-:W0:Y:S08]  /*07b0*/  @P2 LDC.64 R22, c[0x0][0x390] ;  /* 0x0000e400ff162b82 */ /* 0x000e300000000a00 */
[----:B------:R-:W0:Y:S01]  /*07c0*/  @!P6 LDC.64 R28, c[0x0][0x390] ;  /* 0x0000e400ff1ceb82 */ /* 0x000e220000000a00 */
[----:B------:R-:W5:Y:S04]  /*07d0*/  @P3 LDG.E R11, desc[UR4][R14.64+-0x8] ;  /* 0xfffff8040e0b3981 */ /* 0x000f68000c1e1900 */
[----:B-1----:R-:W2:Y:S04]  /*07e0*/  @P4 LDG.E R18, desc[UR4][R18.64+0x30] ;  /* 0x0000300412124981 */ /* 0x002ea8000c1e1900 */
[----:B---3--:R-:W3:Y:S04]  /*07f0*/  @P1 LDG.E R16, desc[UR4][R16.64+0x2c] ;  /* 0x00002c0410101981 */ /* 0x008ee8000c1e1900 */
[----:B0-----:R-:W2:Y:S04]  /*0800*/  @P2 LDG.E R23, desc[UR4][R22.64+0x34] ;  /* 0x0000340416172981 */ /* 0x001ea8000c1e1900 */
[----:B------:R-:W2:Y:S04]  /*0810*/  @!P6 LDG.E R17, desc[UR4][R6.64+-0x8] ;  /* 0xfffff8040611e981 */ /* 0x000ea8000c1e1900 */
[----:B------:R-:W2:Y:S01]  /*0820*/  @!P6 LDG.E R28, desc[UR4][R28.64+0x3c] ;  /* 0x00003c041c1ce981 */ /* 0x000ea2000c1e1900 */
[----:B----4-:R-:W-:-:S04]  /*0830*/  @!P5 FFMA R0, R9, R10, R0 ;  /* 0x0000000a0900d223 */ /* 0x010fc80000000000 */
[----:B-----5:R-:W-:-:S04]  /*0840*/  @P3 FFMA R0, R11, R12, R0 ;  /* 0x0000000c0b003223 */ /* 0x020fc80000000000 */
[----:B---3--:R-:W-:-:S04]  /*0850*/  @P1 FFMA R0, R13, R16, R0 ;  /* 0x000000100d001223 */ /* 0x008fc80000000000 */
[----:B--2---:R-:W-:-:S04]  /*0860*/  @P4 FFMA R0, R21, R18, R0 ;  /* 0x0000001215004223 */ /* 0x004fc80000000000 */
[----:B------:R-:W-:-:S04]  /*0870*/  @P2 FFMA R0, R8, R23, R0 ;  /* 0x0000001708002223 */ /* 0x000fc80000000000 */
[----:B------:R-:W-:Y:S01]  /*0880*/  @P0 FFMA R0, R20, R27, R0 ;  /* 0x0000001b14000223 */ /* 0x000fe20000000000 */
[----:B------:R-:W-:-:S03]  /*0890*/  ISETP.GE.U32.OR P5, PT, R25, UR7, !P4 ;  /* 0x0000000719007c0c */ /* 0x000fc6000e7a6470 */
[----:B------:R-:W-:Y:S01]  /*08a0*/  @!P6 FFMA R0, R17, R28, R0 ;  /* 0x0000001c1100e223 */ /* 0x000fe20000000000 */
[----:B------:R-:W-:-:S09]  /*08b0*/  ISETP.GE.U32.OR P6, PT, R25, UR7, !P1 ;  /* 0x0000000719007c0c */ /* 0x000fd2000cfc6470 */
[----:B------:R-:W0:Y:S08]  /*08c0*/  @!P5 LDC.64 R10, c[0x0][0x380] ;  /* 0x0000e000ff0adb82 */ /* 0x000e300000000a00 */
[----:B------:R-:W1:Y:S08]  /*08d0*/  @!P6 LDC.64 R12, c[0x0][0x390] ;  /* 0x0000e400ff0ceb82 */ /* 0x000e700000000a00 */
[----:B------:R-:W2:Y:S01]  /*08e0*/  @!P5 LDC.64 R8, c[0x0][0x390] ;  /* 0x0000e400ff08db82 */ /* 0x000ea20000000a00 */
[----:B------:R-:W-:-:S04]  /*08f0*/  @!P5 IMAD.IADD R15, R2, 0x1, R5 ;  /* 0x00000001020fd824 */ /* 0x000fc800078e0205 */
[----:B0-----:R-:W-:Y:S02]  /*0900*/  @!P5 IMAD.WIDE R10, R15, 0x4, R10 ;  /* 0x000000040f0ad825 */ /* 0x001fe400078e020a */
[----:B------:R-:W3:Y:S04]  /*0910*/  @!P6 LDG.E R15, desc[UR4][R6.64+-0x4] ;  /* 0xfffffc04060fe981 */ /* 0x000ee8000c1e1900 */
[----:B------:R-:W4:Y:S04]  /*0920*/  @!P5 LDG.E R11, desc[UR4][R10.64] ;  /* 0x000000040a0bd981 */ /* 0x000f28000c1e1900 */
[----:B-1----:R-:W3:Y:S04]  /*0930*/  @!P6 LDG.E R12, desc[UR4][R12.64+0x40] ;  /* 0x000040040c0ce981 */ /* 0x002ee8000c1e1900 */
[----:B--2---:R-:W4:Y:S01]  /*0940*/  @!P5 LDG.E R8, desc[UR4][R8.64+0x44] ;  /* 0x000044040808d981 */ /* 0x004f22000c1e1900 */
[----:B------:R-:W-:-:S02]  /*0950*/  VIADD R27, R5, UR6 ;  /* 0x00000006051b7c36 */ /* 0x000fc40008000000 */
[----:B------:R-:W-:-:S05]  /*0960*/  VIADD R3, R3, 0x2 ;  /* 0x0000000203037836 */ /* 0x000fca0000000000 */
[C---:B------:R-:W-:Y:S02]  /*0970*/  ISETP.GE.U32.OR P3, PT, R3.reuse, UR7, !P3 ;  /* 0x0000000703007c0c */ /* 0x040fe4000df66470 */
[C---:B------:R-:W-:Y:S02]  /*0980*/  ISETP.GE.U32.OR P4, PT, R3.reuse, UR7, !P4 ;  /* 0x0000000703007c0c */ /* 0x040fe4000e786470 */
[----:B------:R-:W-:-:S09]  /*0990*/  ISETP.GE.U32.OR P1, PT, R3, UR7, !P1 ;  /* 0x0000000703007c0c */ /* 0x000fd2000cf26470 */
[----:B------:R-:W0:Y:S08]  /*09a0*/  @!P3 LDC.64 R18, c[0x0][0x390] ;  /* 0x0000e400ff12bb82 */ /* 0x000e300000000a00 */
[----:B------:R-:W1:Y:S01]  /*09b0*/  @!P4 LDC.64 R16, c[0x0][0x380] ;  /* 0x0000e000ff10cb82 */ /* 0x000e620000000a00 */
[----:B0-----:R-:W2:Y:S01]  /*09c0*/  @!P3 LDG.E R18, desc[UR4][R18.64+0x50] ;  /* 0x000050041212b981 */ /* 0x001ea2000c1e1900 */
[----:B---3--:R-:W-:Y:S01]  /*09d0*/  @!P6 FFMA R0, R15, R12, R0 ;  /* 0x0000000c0f00e223 */ /* 0x008fe20000000000 */
[----:B------:R-:W-:-:S04]  /*09e0*/  IADD3 R5, P6, PT, R2, R27, RZ ;  /* 0x0000001b02057210 */ /* 0x000fc80007fde0ff */
[----:B------:R-:W-:Y:S01]  /*09f0*/  LEA.HI.X.SX32 R14, R27, R4, 0x1, P6 ;  /* 0x000000041b0e7211 */ /* 0x000fe200030f0eff */
[----:B----4-:R-:W-:Y:S01]  /*0a00*/  @!P5 FFMA R0, R11, R8, R0 ;  /* 0x000000080b00d223 */ /* 0x010fe20000000000 */
[----:B------:R-:W-:Y:S02]  /*0a10*/  LEA R4, P6, R5, UR8, 0x2 ;  /* 0x0000000805047c11 */ /* 0x000fe4000f8c10ff */
[----:B------:R-:W-:Y:S02]  /*0a20*/  ISETP.GE.U32.OR P5, PT, R25, UR7, !P2 ;  /* 0x0000000719007c0c */ /* 0x000fe4000d7a6470 */
[----:B------:R-:W-:Y:S02]  /*0a30*/  LEA.HI.X R5, R5, UR9, R14, 0x2, P6 ;  /* 0x0000000905057c11 */ /* 0x000fe4000b0f140e */
[----:B------:R-:W-:Y:S02]  /*0a40*/  ISETP.GE.U32.OR P6, PT, R25, UR7, !P0 ;  /* 0x0000000719007c0c */ /* 0x000fe4000c7c6470 */
[----:B------:R-:W-:-:S07]  /*0a50*/  ISETP.GE.U32.OR P2, PT, R3, UR7, !P2 ;  /* 0x0000000703007c0c */ /* 0x000fce000d746470 */
[----:B------:R-:W0:Y:S01]  /*0a60*/  @!P5 LDC.64 R28, c[0x0][0x390] ;  /* 0x0000e400ff1cdb82 */ /* 0x000e220000000a00 */
[----:B------:R-:W-:Y:S01]  /*0a70*/  ISETP.GE.U32.OR P0, PT, R3, UR7, !P0 ;  /* 0x0000000703007c0c */ /* 0x000fe2000c706470 */
[----:B------:R-:W-:Y:S01]  /*0a80*/  @!P4 IMAD.IADD R27, R2, 0x1, R27 ;  /* 0x00000001021bc824 */ /* 0x000fe200078e021b */
[----:B------:R-:W3:Y:S04]  /*0a90*/  @!P5 LDG.E R3, desc[UR4][R6.64+0x4] ;  /* 0x000004040603d981 */ /* 0x000ee8000c1e1900 */
[----:B------:R4:W5:Y:S01]  /*0aa0*/  @!P6 LDG.E R23, desc[UR4][R6.64+0x8] ;  /* 0x000008040617e981 */ /* 0x000962000c1e1900 */
[----:B------:R-:W1:Y:S03]  /*0ab0*/  @!P6 LDC.64 R20, c[0x0][0x390] ;  /* 0x0000e400ff14eb82 */ /* 0x000e660000000a00 */
[----:B------:R-:W2:Y:S05]  /*0ac0*/  @!P3 LDG.E R25, desc[UR4][R4.64+-0x8] ;  /* 0xfffff8040419b981 */ /* 0x000eaa000c1e1900 */
[----:B------:R-:W4:Y:S08]  /*0ad0*/  @!P1 LDC.64 R14, c[0x0][0x390] ;  /* 0x0000e400ff0e9b82 */ /* 0x000f300000000a00 */
[----:B------:R-:W4:Y:S01]  /*0ae0*/  @!P4 LDC.64 R10, c[0x0][0x390] ;  /* 0x0000e400ff0acb82 */ /* 0x000f220000000a00 */
[----:B0-----:R-:W3:Y:S07]  /*0af0*/  @!P5 LDG.E R22, desc[UR4][R28.64+0x48] ;  /* 0x000048041c16d981 */ /* 0x001eee000c1e1900 */
[----:B------:R-:W0:Y:S01]  /*0b00*/  @!P2 LDC.64 R12, c[0x0][0x390] ;  /* 0x0000e400ff0cab82 */ /* 0x000e220000000a00 */
[----:B-1----:R-:W5:Y:S07]  /*0b10*/  @!P6 LDG.E R20, desc[UR4][R20.64+0x4c] ;  /* 0x00004c041414e981 */ /* 0x002f6e000c1e1900 */
[----:B------:R-:W1:Y:S01]  /*0b20*/  @!P0 LDC.64 R8, c[0x0][0x390] ;  /* 0x0000e400ff088b82 */ /* 0x000e620000000a00 */
[----:B------:R-:W-:Y:S01]  /*0b30*/  @!P4 IMAD.WIDE R16, R27, 0x4, R16 ;  /* 0x000000041b10c825 */ /* 0x000fe200078e0210 */
[----:B----4-:R-:W4:Y:S04]  /*0b40*/  @!P1 LDG.E R14, desc[UR4][R14.64+0x54] ;  /* 0x000054040e0e9981 */ /* 0x010f28000c1e1900 */
[----:B------:R-:W4:Y:S02]  /*0b50*/  @!P1 LDG.E R27, desc[UR4][R4.64+-0x4] ;  /* 0xfffffc04041b9981 */ /* 0x000f24000c1e1900 */
[----:B------:R-:W1:Y:S02]  /*0b60*/  LDC.64 R6, c[0x0][0x388] ;  /* 0x0000e200ff067b82 */ /* 0x000e640000000a00 */
[----:B------:R-:W4:Y:S04]  /*0b70*/  @!P4 LDG.E R17, desc[UR4][R16.64] ;  /* 0x000000041011c981 */ /* 0x000f28000c1e1900 */
[----:B------:R-:W4:Y:S04]  /*0b80*/  @!P4 LDG.E R10, desc[UR4][R10.64+0x58] ;  /* 0x000058040a0ac981 */ /* 0x000f28000c1e1900 */
[----:B0-----:R-:W4:Y:S04]  /*0b90*/  @!P2 LDG.E R12, desc[UR4][R12.64+0x5c] ;  /* 0x00005c040c0ca981 */ /* 0x001f28000c1e1900 */
[----:B------:R-:W4:Y:S04]  /*0ba0*/  @!P2 LDG.E R29, desc[UR4][R4.64+0x4] ;  /* 0x00000404041da981 */ /* 0x000f28000c1e1900 */
[----:B------:R-:W4:Y:S04]  /*0bb0*/  @!P0 LDG.E R21, desc[UR4][R4.64+0x8] ;  /* 0x0000080404158981 */ /* 0x000f28000c1e1900 */
[----:B-1----:R-:W4:Y:S01]  /*0bc0*/  @!P0 LDG.E R8, desc[UR4][R8.64+0x60] ;  /* 0x0000600408088981 */ /* 0x002f22000c1e1900 */
[----:B------:R-:W-:-:S04]  /*0bd0*/  IMAD.WIDE R6, R24, 0x4, R6 ;  /* 0x0000000418067825 */ /* 0x000fc800078e0206 */
[----:B---3--:R-:W-:-:S04]  /*0be0*/  @!P5 FFMA R0, R3, R22, R0 ;  /* 0x000000160300d223 */ /* 0x008fc80000000000 */
[----:B-----5:R-:W-:-:S04]  /*0bf0*/  @!P6 FFMA R0, R23, R20, R0 ;  /* 0x000000141700e223 */ /* 0x020fc80000000000 */
[----:B--2---:R-:W-:-:S04]  /*0c00*/  @!P3 FFMA R0, R25, R18, R0 ;  /* 0x000000121900b223 */ /* 0x004fc80000000000 */
[----:B----4-:R-:W-:-:S04]  /*0c10*/  @!P1 FFMA R0, R27, R14, R0 ;  /* 0x0000000e1b009223 */ /* 0x010fc80000000000 */
[----:B------:R-:W-:-:S04]  /*0c20*/  @!P4 FFMA R0, R17, R10, R0 ;  /* 0x0000000a1100c223 */ /* 0x000fc80000000000 */
[----:B------:R-:W-:-:S04]  /*0c30*/  @!P2 FFMA R0, R29, R12, R0 ;  /* 0x0000000c1d00a223 */ /* 0x000fc80000000000 */
[----:B------:R-:W-:-:S05]  /*0c40*/  @!P0 FFMA R0, R21, R8, R0 ;  /* 0x0000000815008223 */ /* 0x000fca0000000000 */
[----:B------:R-:W-:Y:S01]  /*0c50*/  STG.E desc[UR4][R6.64], R0 ;  /* 0x0000000006007986 */ /* 0x000fe2000c101904 */
[----:B------:R-:W-:Y:S05]  /*0c60*/  EXIT ;  /* 0x000000000000794d */ /* 0x000fea0003800000 */
.L_x_7:
        /* <DEDUP_REMOVED lines=9> */
.L_x_9:


//--------------------- .nv.shared._Z17convolutionSharedPKfPfS0_ii --------------------------
	.section	.nv.shared._Z17convolutionSharedPKfPfS0_ii,"aw",@nobits
	.sectionflags	@""
	.align	16
	.zero		1024


//--------------------- .nv.shared.reserved.0     --------------------------
	.section	.nv.shared.reserved.0,"aw",@nobits
	.weak		__nv_reservedSMEM_offset_0_alias
	.size		__nv_reservedSMEM_offset_0_alias, 0, 64
	.other		__nv_reservedSMEM_offset_0_alias,@"STO_CUDA_RESERVED_SHARED STV_DEFAULT"
__nv_reservedSMEM_offset_0_alias:
	.zero		0
	.zero		64


//--------------------- .nv.shared._Z17convolutionSimplePKfPfS0_ii --------------------------
	.section	.nv.shared._Z17convolutionSimplePKfPfS0_ii,"aw",@nobits
	.sectionflags	@""
	.align	16
	.zero		1024


//--------------------- .nv.constant0._Z17convolutionSharedPKfPfS0_ii --------------------------
	.section	.nv.constant0._Z17convolutionSharedPKfPfS0_ii,"a",@progbits
	.sectionflags	@""
	.align	4
.nv.constant0._Z17convolutionSharedPKfPfS0_ii:
	.zero		928


//--------------------- .nv.constant0._Z17convolutionSimplePKfPfS0_ii --------------------------
	.section	.nv.constant0._Z17convolutionSimplePKfPfS0_ii,"a",@progbits
	.sectionflags	@""
	.align	4
.nv.constant0._Z17convolutionSimplePKfPfS0_ii:
	.zero		928


//--------------------- SYMBOLS --------------------------

	.type		.nv.reservedSmem.offset0,@object
	.size		.nv.reservedSmem.offset0,0x4
	.type		.nv.reservedSmem.cap,@object
	.size		.nv.reservedSmem.cap,0x4
